// auto-generated by cutlass_sweep.gemm — config: {"arch": "sm_100", "cluster_m": 1, "cluster_n": 4, "dtype": "fp16", "dtype_b": "fp16", "layout": "nt", "stages": 0, "tile_k": 128, "tile_m": 64, "tile_n": 64}
#include "cutlass/cutlass.h"
#include "cutlass/gemm/collective/collective_builder.hpp"
#include "cutlass/gemm/device/gemm_universal_adapter.h"
#include "cutlass/gemm/kernel/gemm_universal.hpp"
#include "cutlass/epilogue/collective/collective_builder.hpp"

using ElemA = cutlass::half_t;
using ElemB = cutlass::half_t;
using ElemCD = cutlass::half_t;
using Acc  = float;
using TileShape    = cute::Shape<cute::_64, cute::_64, cute::_128>;
using ClusterShape = cute::Shape<cute::_1, cute::_4, cute::_1>;

using CollectiveEpilogue = typename cutlass::epilogue::collective::CollectiveBuilder<
    cutlass::arch::Sm100, cutlass::arch::OpClassTensorOp,
    TileShape, ClusterShape,
    cutlass::epilogue::collective::EpilogueTileAuto,
    Acc, Acc,
    ElemCD, cutlass::layout::RowMajor, 128 / cutlass::sizeof_bits<ElemCD>::value,
    ElemCD, cutlass::layout::RowMajor, 128 / cutlass::sizeof_bits<ElemCD>::value,
    cutlass::epilogue::collective::EpilogueScheduleAuto
  >::CollectiveOp;

using CollectiveMainloop = typename cutlass::gemm::collective::CollectiveBuilder<
    cutlass::arch::Sm100, cutlass::arch::OpClassTensorOp,
    ElemA, cutlass::layout::RowMajor, 128 / cutlass::sizeof_bits<ElemA>::value,
    ElemB, cutlass::layout::ColumnMajor, 128 / cutlass::sizeof_bits<ElemB>::value,
    Acc,
    TileShape, ClusterShape,
    cutlass::gemm::collective::StageCountAutoCarveout<static_cast<int>(sizeof(typename CollectiveEpilogue::SharedStorage))>,
    cutlass::gemm::collective::KernelScheduleAuto
  >::CollectiveOp;

using GemmKernel = cutlass::gemm::kernel::GemmUniversal<
    cute::Shape<int,int,int,int>,
    CollectiveMainloop,
    CollectiveEpilogue
>;
using Gemm = cutlass::gemm::device::GemmUniversalAdapter<GemmKernel>;

// Force the device kernel symbol into the cubin without needing a host main.
auto* _anchor = &cutlass::device_kernel<GemmKernel>;


// ===== COMPILED SASS (sm_100a) =====

	.target	sm_100a

	.elftype	@"ET_EXEC"


//--------------------- .note.nv.tkinfo           --------------------------
	.section	.note.nv.tkinfo,"",@"SHT_NOTE"
	.sectionflags	@"SHF_NOTE_NV_TKINFO"
	.tkinfo
        /*0018*/ 	.word	0x00000002
        /*0030*/ 	.string	""
        /*0030*/ 	.string	"ptxas"
        /*0030*/ 	.string	"Cuda compilation tools, release 13.0, V13.0.88"
        /*0030*/ 	.string	"Build cuda_13.0.r13.0/compiler.36424714_0"
        /*0030*/ 	.string	"-arch sm_100a -m 64 "



//--------------------- .note.nv.cuinfo           --------------------------
	.section	.note.nv.cuinfo,"",@"SHT_NOTE"
	.sectionflags	@"SHF_NOTE_NV_CUINFO"
        /*0018*/ 	.short	0x0002
        /*001a*/ 	.short	0x0064
        /*001c*/ 	.short	0x0082
	.zero		2


//--------------------- .nv.info                  --------------------------
	.section	.nv.info,"",@"SHT_CUDA_INFO"
	.align	4


	//----- nvinfo : EIATTR_REGCOUNT
	.align		4
        /*0000*/ 	.byte	0x04, 0x2f
        /*0002*/ 	.short	(.L_19 - .L_18)
	.align		4
.L_18:
        /*0004*/ 	.word	index@(_ZN7cutlass13device_kernelINS_4gemm6kernel13GemmUniversalIN4cute5tupleIJiiiiEEENS1_10collective13CollectiveMmaINS1_35MainloopSm100TmaUmmaWarpSpecializedILi6ELi2ELi4ENS5_IJNS4_1CILi1EEENSA_ILi4EEESB_EEEEENS5_IJNSA_ILi64EEESF_NSA_ILi128EEEEEENS_6half_tENS5_IJlSB_lEEESI_SJ_NS4_8TiledMMAINS4_8MMA_AtomIJNS4_20SM100_MMA_F16BF16_SSISI_SI_fLi64ELi64ELNS4_4UMMA5MajorE0ELSO_0ELNSN_7ScaleInE0ELSP_0EEEEEENS4_6LayoutINS5_IJSB_SB_SB_EEENS5_IJNSA_ILi0EEESU_SU_EEEEENS5_IJNS4_10UnderscoreESX_SX_EEEEENS4_23SM90_TMA_LOAD_MULTICASTENS4_14ComposedLayoutINS4_7SwizzleILi3ELi4ELi3EEENS4_18smem_ptr_flag_bitsILi16EEENSS_INS5_IJNSA_ILi8EEESF_EEENS5_IJSF_SB_EEEEEEEvNS4_8identityENS4_13SM90_TMA_LOADES1A_vS1B_EENS_8epilogue10collective18CollectiveEpilogueINS1E_23Sm100TmaWarpSpecializedILi3ELi2ELi16ELb1ELb0EEEJSH_NS5_IJNSS_ISF_SB_EENSS_INSA_ILi32EEESB_EEEEESI_SJ_SI_SJ_NS1E_6fusion15FusionCallbacksIS1I_NS1N_17LinearCombinationISI_fSI_fLNS_15FloatRoundStyleE2EEESH_S1M_JEEENS4_5SM1004TMEM4LOAD26SM100_TMEM_LOAD_16dp256b4xES1C_NS11_INS12_ILi2ELi4ELi3EEES15_NSS_INS5_IJS16_S1K_EEENS5_IJS1K_SB_EEEEEEENS4_17SM75_U32x4_LDSM_NENS4_14SM90_TMA_STOREES21_NS4_17SM90_U32x4_STSM_NENS4_39AutoVectorizingCopyWithAssumedAlignmentILi128EEEEEEvvEEEEvNT_6ParamsE)
        /*0008*/ 	.word	0x00000045


	//----- nvinfo : EIATTR_FRAME_SIZE
	.align		4
.L_19:
        /*000c*/ 	.byte	0x04, 0x11
        /*000e*/ 	.short	(.L_21 - .L_20)
	.align		4
.L_20:
        /*0010*/ 	.word	index@($__internal_2_$__cuda_sm10x_tcgen05_guardrail_trap_unallocated_columns_being_dealloced)
        /*0014*/ 	.word	0x00000000


	//----- nvinfo : EIATTR_FRAME_SIZE
	.align		4
.L_21:
        /*0018*/ 	.byte	0x04, 0x11
        /*001a*/ 	.short	(.L_23 - .L_22)
	.align		4
.L_22:
        /*001c*/ 	.word	index@($__internal_1_$__cuda_sm10x_tcgen05_guardrail_trap_phase_invalid_during_alloc)
        /*0020*/ 	.word	0x00000000


	//----- nvinfo : EIATTR_FRAME_SIZE
	.align		4
.L_23:
        /*0024*/ 	.byte	0x04, 0x11
        /*0026*/ 	.short	(.L_25 - .L_24)
	.align		4
.L_24:
        /*0028*/ 	.word	index@($__internal_0_$__cuda_sm10x_tcgen05_guardrail_trap_col_being_dealloced_not_returned_by_alloc)
        /*002c*/ 	.word	0x00000000


	//----- nvinfo : EIATTR_FRAME_SIZE
	.align		4
.L_25:
        /*0030*/ 	.byte	0x04, 0x11
        /*0032*/ 	.short	(.L_27 - .L_26)
	.align		4
.L_26:
        /*0034*/ 	.word	index@(_ZN7cutlass13device_kernelINS_4gemm6kernel13GemmUniversalIN4cute5tupleIJiiiiEEENS1_10collective13CollectiveMmaINS1_35MainloopSm100TmaUmmaWarpSpecializedILi6ELi2ELi4ENS5_IJNS4_1CILi1EEENSA_ILi4EEESB_EEEEENS5_IJNSA_ILi64EEESF_NSA_ILi128EEEEEENS_6half_tENS5_IJlSB_lEEESI_SJ_NS4_8TiledMMAINS4_8MMA_AtomIJNS4_20SM100_MMA_F16BF16_SSISI_SI_fLi64ELi64ELNS4_4UMMA5MajorE0ELSO_0ELNSN_7ScaleInE0ELSP_0EEEEEENS4_6LayoutINS5_IJSB_SB_SB_EEENS5_IJNSA_ILi0EEESU_SU_EEEEENS5_IJNS4_10UnderscoreESX_SX_EEEEENS4_23SM90_TMA_LOAD_MULTICASTENS4_14ComposedLayoutINS4_7SwizzleILi3ELi4ELi3EEENS4_18smem_ptr_flag_bitsILi16EEENSS_INS5_IJNSA_ILi8EEESF_EEENS5_IJSF_SB_EEEEEEEvNS4_8identityENS4_13SM90_TMA_LOADES1A_vS1B_EENS_8epilogue10collective18CollectiveEpilogueINS1E_23Sm100TmaWarpSpecializedILi3ELi2ELi16ELb1ELb0EEEJSH_NS5_IJNSS_ISF_SB_EENSS_INSA_ILi32EEESB_EEEEESI_SJ_SI_SJ_NS1E_6fusion15FusionCallbacksIS1I_NS1N_17LinearCombinationISI_fSI_fLNS_15FloatRoundStyleE2EEESH_S1M_JEEENS4_5SM1004TMEM4LOAD26SM100_TMEM_LOAD_16dp256b4xES1C_NS11_INS12_ILi2ELi4ELi3EEES15_NSS_INS5_IJS16_S1K_EEENS5_IJS1K_SB_EEEEEEENS4_17SM75_U32x4_LDSM_NENS4_14SM90_TMA_STOREES21_NS4_17SM90_U32x4_STSM_NENS4_39AutoVectorizingCopyWithAssumedAlignmentILi128EEEEEEvvEEEEvNT_6ParamsE)
        /*0038*/ 	.word	0x00000000


	//----- nvinfo : EIATTR_MIN_STACK_SIZE
	.align		4
.L_27:
        /*003c*/ 	.byte	0x04, 0x12
        /*003e*/ 	.short	(.L_29 - .L_28)
	.align		4
.L_28:
        /*0040*/ 	.word	index@(_ZN7cutlass13device_kernelINS_4gemm6kernel13GemmUniversalIN4cute5tupleIJiiiiEEENS1_10collective13CollectiveMmaINS1_35MainloopSm100TmaUmmaWarpSpecializedILi6ELi2ELi4ENS5_IJNS4_1CILi1EEENSA_ILi4EEESB_EEEEENS5_IJNSA_ILi64EEESF_NSA_ILi128EEEEEENS_6half_tENS5_IJlSB_lEEESI_SJ_NS4_8TiledMMAINS4_8MMA_AtomIJNS4_20SM100_MMA_F16BF16_SSISI_SI_fLi64ELi64ELNS4_4UMMA5MajorE0ELSO_0ELNSN_7ScaleInE0ELSP_0EEEEEENS4_6LayoutINS5_IJSB_SB_SB_EEENS5_IJNSA_ILi0EEESU_SU_EEEEENS5_IJNS4_10UnderscoreESX_SX_EEEEENS4_23SM90_TMA_LOAD_MULTICASTENS4_14ComposedLayoutINS4_7SwizzleILi3ELi4ELi3EEENS4_18smem_ptr_flag_bitsILi16EEENSS_INS5_IJNSA_ILi8EEESF_EEENS5_IJSF_SB_EEEEEEEvNS4_8identityENS4_13SM90_TMA_LOADES1A_vS1B_EENS_8epilogue10collective18CollectiveEpilogueINS1E_23Sm100TmaWarpSpecializedILi3ELi2ELi16ELb1ELb0EEEJSH_NS5_IJNSS_ISF_SB_EENSS_INSA_ILi32EEESB_EEEEESI_SJ_SI_SJ_NS1E_6fusion15FusionCallbacksIS1I_NS1N_17LinearCombinationISI_fSI_fLNS_15FloatRoundStyleE2EEESH_S1M_JEEENS4_5SM1004TMEM4LOAD26SM100_TMEM_LOAD_16dp256b4xES1C_NS11_INS12_ILi2ELi4ELi3EEES15_NSS_INS5_IJS16_S1K_EEENS5_IJS1K_SB_EEEEEEENS4_17SM75_U32x4_LDSM_NENS4_14SM90_TMA_STOREES21_NS4_17SM90_U32x4_STSM_NENS4_39AutoVectorizingCopyWithAssumedAlignmentILi128EEEEEEvvEEEEvNT_6ParamsE)
        /*0044*/ 	.word	0x00000000
.L_29:


//--------------------- .nv.compat                --------------------------
	.section	.nv.compat,"",@"SHT_CUDA_COMPAT_INFO"
	.align	4
        /*0000*/ 	.byte	0x02, 0x09, 0x01, 0x00, 0x02, 0x02, 0x02, 0x00, 0x02, 0x05, 0x05, 0x00, 0x03, 0x07, 0x01, 0x01
        /*0010*/ 	.byte	0x02, 0x03, 0x01, 0x00, 0x02, 0x06, 0x01, 0x00, 0x04, 0x0b, 0x08, 0x00, 0x09, 0x00, 0x00, 0x00
        /*0020*/ 	.byte	0x00, 0x00, 0x00, 0x00


//--------------------- .nv.info._ZN7cutlass13device_kernelINS_4gemm6kernel13GemmUniversalIN4cute5tupleIJiiiiEEENS1_10collective13CollectiveMmaINS1_35MainloopSm100TmaUmmaWarpSpecializedILi6ELi2ELi4ENS5_IJNS4_1CILi1EEENSA_ILi4EEESB_EEEEENS5_IJNSA_ILi64EEESF_NSA_ILi128EEEEEENS_6half_tENS5_IJlSB_lEEESI_SJ_NS4_8TiledMMAINS4_8MMA_AtomIJNS4_20SM100_MMA_F16BF16_SSISI_SI_fLi64ELi64ELNS4_4UMMA5MajorE0ELSO_0ELNSN_7ScaleInE0ELSP_0EEEEEENS4_6LayoutINS5_IJSB_SB_SB_EEENS5_IJNSA_ILi0EEESU_SU_EEEEENS5_IJNS4_10UnderscoreESX_SX_EEEEENS4_23SM90_TMA_LOAD_MULTICASTENS4_14ComposedLayoutINS4_7SwizzleILi3ELi4ELi3EEENS4_18smem_ptr_flag_bitsILi16EEENSS_INS5_IJNSA_ILi8EEESF_EEENS5_IJSF_SB_EEEEEEEvNS4_8identityENS4_13SM90_TMA_LOADES1A_vS1B_EENS_8epilogue10collective18CollectiveEpilogueINS1E_23Sm100TmaWarpSpecializedILi3ELi2ELi16ELb1ELb0EEEJSH_NS5_IJNSS_ISF_SB_EENSS_INSA_ILi32EEESB_EEEEESI_SJ_SI_SJ_NS1E_6fusion15FusionCallbacksIS1I_NS1N_17LinearCombinationISI_fSI_fLNS_15FloatRoundStyleE2EEESH_S1M_JEEENS4_5SM1004TMEM4LOAD26SM100_TMEM_LOAD_16dp256b4xES1C_NS11_INS12_ILi2ELi4ELi3EEES15_NSS_INS5_IJS16_S1K_EEENS5_IJS1K_SB_EEEEEEENS4_17SM75_U32x4_LDSM_NENS4_14SM90_TMA_STOREES21_NS4_17SM90_U32x4_STSM_NENS4_39AutoVectorizingCopyWithAssumedAlignmentILi128EEEEEEvvEEEEvNT_6ParamsE --------------------------
	.section	.nv.info._ZN7cutlass13device_kernelINS_4gemm6kernel13GemmUniversalIN4cute5tupleIJiiiiEEENS1_10collective13CollectiveMmaINS1_35MainloopSm100TmaUmmaWarpSpecializedILi6ELi2ELi4ENS5_IJNS4_1CILi1EEENSA_ILi4EEESB_EEEEENS5_IJNSA_ILi64EEESF_NSA_ILi128EEEEEENS_6half_tENS5_IJlSB_lEEESI_SJ_NS4_8TiledMMAINS4_8MMA_AtomIJNS4_20SM100_MMA_F16BF16_SSISI_SI_fLi64ELi64ELNS4_4UMMA5MajorE0ELSO_0ELNSN_7ScaleInE0ELSP_0EEEEEENS4_6LayoutINS5_IJSB_SB_SB_EEENS5_IJNSA_ILi0EEESU_SU_EEEEENS5_IJNS4_10UnderscoreESX_SX_EEEEENS4_23SM90_TMA_LOAD_MULTICASTENS4_14ComposedLayoutINS4_7SwizzleILi3ELi4ELi3EEENS4_18smem_ptr_flag_bitsILi16EEENSS_INS5_IJNSA_ILi8EEESF_EEENS5_IJSF_SB_EEEEEEEvNS4_8identityENS4_13SM90_TMA_LOADES1A_vS1B_EENS_8epilogue10collective18CollectiveEpilogueINS1E_23Sm100TmaWarpSpecializedILi3ELi2ELi16ELb1ELb0EEEJSH_NS5_IJNSS_ISF_SB_EENSS_INSA_ILi32EEESB_EEEEESI_SJ_SI_SJ_NS1E_6fusion15FusionCallbacksIS1I_NS1N_17LinearCombinationISI_fSI_fLNS_15FloatRoundStyleE2EEESH_S1M_JEEENS4_5SM1004TMEM4LOAD26SM100_TMEM_LOAD_16dp256b4xES1C_NS11_INS12_ILi2ELi4ELi3EEES15_NSS_INS5_IJS16_S1K_EEENS5_IJS1K_SB_EEEEEEENS4_17SM75_U32x4_LDSM_NENS4_14SM90_TMA_STOREES21_NS4_17SM90_U32x4_STSM_NENS4_39AutoVectorizingCopyWithAssumedAlignmentILi128EEEEEEvvEEEEvNT_6ParamsE,"",@"SHT_CUDA_INFO"
	.sectionflags	@""
	.align	4


	//----- nvinfo : EIATTR_CUDA_API_VERSION
	.align		4
        /*0000*/ 	.byte	0x04, 0x37
        /*0002*/ 	.short	(.L_31 - .L_30)
.L_30:
        /*0004*/ 	.word	0x00000082


	//----- nvinfo : EIATTR_KPARAM_INFO
	.align		4
.L_31:
        /*0008*/ 	.byte	0x04, 0x17
        /*000a*/ 	.short	(.L_33 - .L_32)
.L_32:
        /*000c*/ 	.word	0x00000000
        /*0010*/ 	.short	0x0000
        /*0012*/ 	.short	0x0000
        /*0014*/ 	.byte	0x00, 0xf0, 0x01, 0x20


	//----- nvinfo : EIATTR_AT_ENTRY_FRAGMENTS
	.align		4
.L_33:
        /*0018*/ 	.byte	0x04, 0x4f
        /*001a*/ 	.short	(.L_35 - .L_34)


	//   ....[0]....
.L_34:
        /*001c*/ 	.word	0x00000006


	//----- nvinfo : EIATTR_RESERVED_SMEM_USED
	.align		4
.L_35:
        /*0020*/ 	.byte	0x01, 0x41
	.zero		2


	//----- nvinfo : EIATTR_SPARSE_MMA_MASK
	.align		4
        /*0024*/ 	.byte	0x03, 0x50
        /*0026*/ 	.short	0x0000


	//----- nvinfo : EIATTR_TCGEN05_1CTA_USED
	.align		4
        /*0028*/ 	.byte	0x01, 0x51
	.zero		2


	//----- nvinfo : EIATTR_MAXREG_COUNT
	.align		4
        /*002c*/ 	.byte	0x03, 0x1b
        /*002e*/ 	.short	0x00ff


	//----- nvinfo : EIATTR_NUM_BARRIERS
	.align		4
        /*0030*/ 	.byte	0x02, 0x4c
        /*0032*/ 	.byte	0x07
	.zero		1


	//----- nvinfo : EIATTR_EXTERNS
	.align		4
        /*0034*/ 	.byte	0x04, 0x0f
        /*0036*/ 	.short	(.L_37 - .L_36)


	//   ....[0]....
	.align		4
.L_36:
        /*0038*/ 	.word	index@(__assertfail)


	//----- nvinfo : EIATTR_MERCURY_ISA_VERSION
	.align		4
.L_37:
        /*003c*/ 	.byte	0x03, 0x5f
        /*003e*/ 	.short	0x0101


	//----- nvinfo : EIATTR_INT_WARP_WIDE_INSTR_OFFSETS
	.align		4
        /*0040*/ 	.byte	0x04, 0x31
        /*0042*/ 	.short	(.L_39 - .L_38)


	//   ....[0]....
.L_38:
        /*0044*/ 	.word	0x00004210


	//   ....[1]....
        /*0048*/ 	.word	0x00004240


	//   ....[2]....
        /*004c*/ 	.word	0x00004260


	//   ....[3]....
        /*0050*/ 	.word	0x00004e30


	//   ....[4]....
        /*0054*/ 	.word	0x00004eb0


	//   ....[5]....
        /*0058*/ 	.word	0x00004fb0


	//   ....[6]....
        /*005c*/ 	.word	0x000050c0


	//----- nvinfo : EIATTR_COOP_GROUP_MASK_REGIDS
	.align		4
.L_39:
        /*0060*/ 	.byte	0x04, 0x29
        /*0062*/ 	.short	(.L_41 - .L_40)


	//   ....[0]....
.L_40:
        /*0064*/ 	.word	0xffffffff


	//   ....[1]....
        /*0068*/ 	.word	0xffffffff


	//   ....[2]....
        /*006c*/ 	.word	0xffffffff


	//   ....[3]....
        /*0070*/ 	.word	0xffffffff


	//   ....[4]....
        /*0074*/ 	.word	0xffffffff


	//   ....[5]....
        /*0078*/ 	.word	0xffffffff


	//   ....[6]....
        /*007c*/ 	.word	0xffffffff


	//   ....[7]....
        /*0080*/ 	.word	0xffffffff


	//   ....[8]....
        /*0084*/ 	.word	0xffffffff


	//   ....[9]....
        /*0088*/ 	.word	0xffffffff


	//   ....[10]....
        /*008c*/ 	.word	0xffffffff


	//   ....[11]....
        /*0090*/ 	.word	0xffffffff


	//   ....[12]....
        /*0094*/ 	.word	0xffffffff


	//   ....[13]....
        /*0098*/ 	.word	0xffffffff


	//----- nvinfo : EIATTR_COOP_GROUP_INSTR_OFFSETS
	.align		4
.L_41:
        /*009c*/ 	.byte	0x04, 0x28
        /*009e*/ 	.short	(.L_43 - .L_42)


	//   ....[0]....
.L_42:
        /*00a0*/ 	.word	0x00000080


	//   ....[1]....
        /*00a4*/ 	.word	0x000004f0


	//   ....[2]....
        /*00a8*/ 	.word	0x000006e0


	//   ....[3]....
        /*00ac*/ 	.word	0x00000860


	//   ....[4]....
        /*00b0*/ 	.word	0x00000960


	//   ....[5]....
        /*00b4*/ 	.word	0x00000ad0


	//   ....[6]....
        /*00b8*/ 	.word	0x00000c70


	//   ....[7]....
        /*00bc*/ 	.word	0x00000e20


	//   ....[8]....
        /*00c0*/ 	.word	0x00002260


	//   ....[9]....
        /*00c4*/ 	.word	0x00003240


	//   ....[10]....
        /*00c8*/ 	.word	0x00003450


	//   ....[11]....
        /*00cc*/ 	.word	0x00003480


	//   ....[12]....
        /*00d0*/ 	.word	0x000040f0


	//   ....[13]....
        /*00d4*/ 	.word	0x00004320


	//----- nvinfo : EIATTR_VRC_CTA_INIT_COUNT
	.align		4
.L_43:
        /*00d8*/ 	.byte	0x02, 0x4a
        /*00da*/ 	.byte	0x80
	.zero		1


	//----- nvinfo : EIATTR_SYSCALL_OFFSETS
	.align		4
        /*00dc*/ 	.byte	0x04, 0x46
        /*00de*/ 	.short	(.L_45 - .L_44)


	//   ....[0]....
.L_44:
        /*00e0*/ 	.word	0x00005dc0


	//   ....[1]....
        /*00e4*/ 	.word	0x00005eb0


	//   ....[2]....
        /*00e8*/ 	.word	0x000066f0


	//   ....[3]....
        /*00ec*/ 	.word	0x00007040


	//----- nvinfo : EIATTR_MBARRIER_INSTR_OFFSETS
	.align		4
.L_45:
        /*00f0*/ 	.byte	0x04, 0x39
        /*00f2*/ 	.short	(.L_47 - .L_46)


	//   ....[0]....
.L_46:
        /*00f4*/ 	.word	0x00000610
        /*00f8*/ 	.word	0x000000ff
        /*00fc*/ 	.word	0x00000000
        /*0100*/ 	.short	0x0100
        /*0102*/ 	.byte	0x04
	.zero		1


	//   ....[1]....
        /*0104*/ 	.word	0x00000620
        /*0108*/ 	.word	0x000000ff
        /*010c*/ 	.word	0x00000030
        /*0110*/ 	.short	0x0100
        /*0112*/ 	.byte	0x04
	.zero		1


	//   ....[2]....
        /*0114*/ 	.word	0x00000630
        /*0118*/ 	.word	0x000000ff
        /*011c*/ 	.word	0x00000008
        /*0120*/ 	.short	0x0100
        /*0122*/ 	.byte	0x04
	.zero		1


	//   ....[3]....
        /*0124*/ 	.word	0x00000640
        /*0128*/ 	.word	0x000000ff
        /*012c*/ 	.word	0x00000038
        /*0130*/ 	.short	0x0100
        /*0132*/ 	.byte	0x04
	.zero		1


	//   ....[4]....
        /*0134*/ 	.word	0x00000650
        /*0138*/ 	.word	0x000000ff
        /*013c*/ 	.word	0x00000010
        /*0140*/ 	.short	0x0100
        /*0142*/ 	.byte	0x04
	.zero		1


	//   ....[5]....
        /*0144*/ 	.word	0x00000660
        /*0148*/ 	.word	0x000000ff
        /*014c*/ 	.word	0x00000040
        /*0150*/ 	.short	0x0100
        /*0152*/ 	.byte	0x04
	.zero		1


	//   ....[6]....
        /*0154*/ 	.word	0x00000670
        /*0158*/ 	.word	0x000000ff
        /*015c*/ 	.word	0x00000018
        /*0160*/ 	.short	0x0100
        /*0162*/ 	.byte	0x04
	.zero		1


	//   ....[7]....
        /*0164*/ 	.word	0x00000680
        /*0168*/ 	.word	0x000000ff
        /*016c*/ 	.word	0x00000048
        /*0170*/ 	.short	0x0100
        /*0172*/ 	.byte	0x04
	.zero		1


	//   ....[8]....
        /*0174*/ 	.word	0x00000690
        /*0178*/ 	.word	0x000000ff
        /*017c*/ 	.word	0x00000020
        /*0180*/ 	.short	0x0100
        /*0182*/ 	.byte	0x04
	.zero		1


	//   ....[9]....
        /*0184*/ 	.word	0x000006a0
        /*0188*/ 	.word	0x000000ff
        /*018c*/ 	.word	0x00000050
        /*0190*/ 	.short	0x0100
        /*0192*/ 	.byte	0x04
	.zero		1


	//   ....[10]....
        /*0194*/ 	.word	0x000006b0
        /*0198*/ 	.word	0x000000ff
        /*019c*/ 	.word	0x00000028
        /*01a0*/ 	.short	0x0100
        /*01a2*/ 	.byte	0x04
	.zero		1


	//   ....[11]....
        /*01a4*/ 	.word	0x000006c0
        /*01a8*/ 	.word	0x000000ff
        /*01ac*/ 	.word	0x00000058
        /*01b0*/ 	.short	0x0100
        /*01b2*/ 	.byte	0x04
	.zero		1


	//   ....[12]....
        /*01b4*/ 	.word	0x000007f0
        /*01b8*/ 	.word	0x000000ff
        /*01bc*/ 	.word	0x00000060
        /*01c0*/ 	.short	0x0100
        /*01c2*/ 	.byte	0x04
	.zero		1


	//   ....[13]....
        /*01c4*/ 	.word	0x00000800
        /*01c8*/ 	.word	0x000000ff
        /*01cc*/ 	.word	0x00000078
        /*01d0*/ 	.short	0x0100
        /*01d2*/ 	.byte	0x04
	.zero		1


	//   ....[14]....
        /*01d4*/ 	.word	0x00000810
        /*01d8*/ 	.word	0x000000ff
        /*01dc*/ 	.word	0x00000068
        /*01e0*/ 	.short	0x0100
        /*01e2*/ 	.byte	0x04
	.zero		1


	//   ....[15]....
        /*01e4*/ 	.word	0x00000820
        /*01e8*/ 	.word	0x000000ff
        /*01ec*/ 	.word	0x00000080
        /*01f0*/ 	.short	0x0100
        /*01f2*/ 	.byte	0x04
	.zero		1


	//   ....[16]....
        /*01f4*/ 	.word	0x00000830
        /*01f8*/ 	.word	0x000000ff
        /*01fc*/ 	.word	0x00000070
        /*0200*/ 	.short	0x0100
        /*0202*/ 	.byte	0x04
	.zero		1


	//   ....[17]....
        /*0204*/ 	.word	0x00000840
        /*0208*/ 	.word	0x000000ff
        /*020c*/ 	.word	0x00000088
        /*0210*/ 	.short	0x0100
        /*0212*/ 	.byte	0x04
	.zero		1


	//   ....[18]....
        /*0214*/ 	.word	0x00000930
        /*0218*/ 	.word	0x000000ff
        /*021c*/ 	.word	0x00000090
        /*0220*/ 	.short	0x0100
        /*0222*/ 	.byte	0x06
	.zero		1


	//   ....[19]....
        /*0224*/ 	.word	0x00000940
        /*0228*/ 	.word	0x000000ff
        /*022c*/ 	.word	0x00000098
        /*0230*/ 	.short	0x0100
        /*0232*/ 	.byte	0x06
	.zero		1


	//   ....[20]....
        /*0234*/ 	.word	0x00000a80
        /*0238*/ 	.word	0x000000ff
        /*023c*/ 	.word	0x000000a0
        /*0240*/ 	.short	0x0100
        /*0242*/ 	.byte	0x06
	.zero		1


	//   ....[21]....
        /*0244*/ 	.word	0x00000a90
        /*0248*/ 	.word	0x000000ff
        /*024c*/ 	.word	0x000000b0
        /*0250*/ 	.short	0x0100
        /*0252*/ 	.byte	0x06
	.zero		1


	//   ....[22]....
        /*0254*/ 	.word	0x00000aa0
        /*0258*/ 	.word	0x000000ff
        /*025c*/ 	.word	0x000000a8
        /*0260*/ 	.short	0x0100
        /*0262*/ 	.byte	0x06
	.zero		1


	//   ....[23]....
        /*0264*/ 	.word	0x00000ab0
        /*0268*/ 	.word	0x000000ff
        /*026c*/ 	.word	0x000000b8
        /*0270*/ 	.short	0x0100
        /*0272*/ 	.byte	0x06
	.zero		1


	//   ....[24]....
        /*0274*/ 	.word	0x00000be0
        /*0278*/ 	.word	0x000000ff
        /*027c*/ 	.word	0x000000c0
        /*0280*/ 	.short	0x0100
        /*0282*/ 	.byte	0x04
	.zero		1


	//   ....[25]....
        /*0284*/ 	.word	0x00000bf0
        /*0288*/ 	.word	0x000000ff
        /*028c*/ 	.word	0x000000e0
        /*0290*/ 	.short	0x0100
        /*0292*/ 	.byte	0x04
	.zero		1


	//   ....[26]....
        /*0294*/ 	.word	0x00000c00
        /*0298*/ 	.word	0x000000ff
        /*029c*/ 	.word	0x000000c8
        /*02a0*/ 	.short	0x0100
        /*02a2*/ 	.byte	0x04
	.zero		1


	//   ....[27]....
        /*02a4*/ 	.word	0x00000c10
        /*02a8*/ 	.word	0x000000ff
        /*02ac*/ 	.word	0x000000e8
        /*02b0*/ 	.short	0x0100
        /*02b2*/ 	.byte	0x04
	.zero		1


	//   ....[28]....
        /*02b4*/ 	.word	0x00000c20
        /*02b8*/ 	.word	0x000000ff
        /*02bc*/ 	.word	0x000000d0
        /*02c0*/ 	.short	0x0100
        /*02c2*/ 	.byte	0x04
	.zero		1


	//   ....[29]....
        /*02c4*/ 	.word	0x00000c30
        /*02c8*/ 	.word	0x000000ff
        /*02cc*/ 	.word	0x000000f0
        /*02d0*/ 	.short	0x0100
        /*02d2*/ 	.byte	0x04
	.zero		1


	//   ....[30]....
        /*02d4*/ 	.word	0x00000c40
        /*02d8*/ 	.word	0x000000ff
        /*02dc*/ 	.word	0x000000d8
        /*02e0*/ 	.short	0x0100
        /*02e2*/ 	.byte	0x04
	.zero		1


	//   ....[31]....
        /*02e4*/ 	.word	0x00000c50
        /*02e8*/ 	.word	0x000000ff
        /*02ec*/ 	.word	0x000000f8
        /*02f0*/ 	.short	0x0100
        /*02f2*/ 	.byte	0x04
	.zero		1


	//   ....[32]....
        /*02f4*/ 	.word	0x00000d40
        /*02f8*/ 	.word	0x000000ff
        /*02fc*/ 	.word	0x00000100
        /*0300*/ 	.short	0x0100
        /*0302*/ 	.byte	0x04
	.zero		1


	//   ....[33]....
        /*0304*/ 	.word	0x00000d50
        /*0308*/ 	.word	0x000000ff
        /*030c*/ 	.word	0x00000110
        /*0310*/ 	.short	0x0100
        /*0312*/ 	.byte	0x04
	.zero		1


	//   ....[34]....
        /*0314*/ 	.word	0x00000d60
        /*0318*/ 	.word	0x000000ff
        /*031c*/ 	.word	0x00000108
        /*0320*/ 	.short	0x0100
        /*0322*/ 	.byte	0x04
	.zero		1


	//   ....[35]....
        /*0324*/ 	.word	0x00000d70
        /*0328*/ 	.word	0x000000ff
        /*032c*/ 	.word	0x00000118
        /*0330*/ 	.short	0x0100
        /*0332*/ 	.byte	0x04
	.zero		1


	//   ....[36]....
        /*0334*/ 	.word	0x00001940
        /*0338*/ 	.word	0x00000000
        /*033c*/ 	.word	0x00000110
        /*0340*/ 	.short	0x010a
        /*0342*/ 	.byte	0xff
	.zero		1


	//   ....[37]....
        /*0344*/ 	.word	0x00001970
        /*0348*/ 	.word	0x00000000
        /*034c*/ 	.word	0x00000100
        /*0350*/ 	.short	0x0101
        /*0352*/ 	.byte	0xff
	.zero		1


	//   ....[38]....
        /*0354*/ 	.word	0x00001a40
        /*0358*/ 	.word	0x000000ff
        /*035c*/ 	.word	0x00000030
        /*0360*/ 	.short	0x010a
        /*0362*/ 	.byte	0x04
	.zero		1


	//   ....[39]....
        /*0364*/ 	.word	0x00001ac0
        /*0368*/ 	.word	0x000000ff
        /*036c*/ 	.word	0x00000030
        /*0370*/ 	.short	0x010a
        /*0372*/ 	.byte	0x21
	.zero		1


	//   ....[40]....
        /*0374*/ 	.word	0x00001c60
        /*0378*/ 	.word	0x000000ff
        /*037c*/ 	.word	0x00000030
        /*0380*/ 	.short	0x010a
        /*0382*/ 	.byte	0x05
	.zero		1


	//   ....[41]....
        /*0384*/ 	.word	0x00001e50
        /*0388*/ 	.word	0x000000ff
        /*038c*/ 	.word	0x00000098
        /*0390*/ 	.short	0x0101
        /*0392*/ 	.byte	0x15
	.zero		1


	//   ....[42]....
        /*0394*/ 	.word	0x00001e70
        /*0398*/ 	.word	0x000000ff
        /*039c*/ 	.word	0x00000030
        /*03a0*/ 	.short	0x010a
        /*03a2*/ 	.byte	0x04
	.zero		1


	//   ....[43]....
        /*03a4*/ 	.word	0x00001ef0
        /*03a8*/ 	.word	0x000000ff
        /*03ac*/ 	.word	0x00000030
        /*03b0*/ 	.short	0x010a
        /*03b2*/ 	.byte	0x21
	.zero		1


	//   ....[44]....
        /*03b4*/ 	.word	0x00002080
        /*03b8*/ 	.word	0x000000ff
        /*03bc*/ 	.word	0x00000030
        /*03c0*/ 	.short	0x010a
        /*03c2*/ 	.byte	0x05
	.zero		1


	//   ....[45]....
        /*03c4*/ 	.word	0x00002290
        /*03c8*/ 	.word	0x00000003
        /*03cc*/ 	.word	0x000000a0
        /*03d0*/ 	.short	0x010a
        /*03d2*/ 	.byte	0xff
	.zero		1


	//   ....[46]....
        /*03d4*/ 	.word	0x000023e0
        /*03d8*/ 	.word	0x00000000
        /*03dc*/ 	.word	0x00000000
        /*03e0*/ 	.short	0x0101
        /*03e2*/ 	.byte	0xff
	.zero		1


	//   ....[47]....
        /*03e4*/ 	.word	0x000029a0
        /*03e8*/ 	.word	0x000000ff
        /*03ec*/ 	.word	0x00000000
        /*03f0*/ 	.short	0x010a
        /*03f2*/ 	.byte	0x04
	.zero		1


	//   ....[48]....
        /*03f4*/ 	.word	0x00002a30
        /*03f8*/ 	.word	0x000000ff
        /*03fc*/ 	.word	0x00000000
        /*0400*/ 	.short	0x010a
        /*0402*/ 	.byte	0x05
	.zero		1


	//   ....[49]....
        /*0404*/ 	.word	0x00002ac0
        /*0408*/ 	.word	0x000000ff
        /*040c*/ 	.word	0x00000000
        /*0410*/ 	.short	0x010a
        /*0412*/ 	.byte	0x05
	.zero		1


	//   ....[50]....
        /*0414*/ 	.word	0x00002b50
        /*0418*/ 	.word	0x000000ff
        /*041c*/ 	.word	0x00000000
        /*0420*/ 	.short	0x010a
        /*0422*/ 	.byte	0x05
	.zero		1


	//   ....[51]....
        /*0424*/ 	.word	0x00002be0
        /*0428*/ 	.word	0x000000ff
        /*042c*/ 	.word	0x00000000
        /*0430*/ 	.short	0x010a
        /*0432*/ 	.byte	0x05
	.zero		1


	//   ....[52]....
        /*0434*/ 	.word	0x00002c80
        /*0438*/ 	.word	0x00000000
        /*043c*/ 	.word	0x00000000
        /*0440*/ 	.short	0x010a
        /*0442*/ 	.byte	0xff
	.zero		1


	//   ....[53]....
        /*0444*/ 	.word	0x00002da0
        /*0448*/ 	.word	0x00000002
        /*044c*/ 	.word	0x00000100
        /*0450*/ 	.short	0x010a
        /*0452*/ 	.byte	0xff
	.zero		1


	//   ....[54]....
        /*0454*/ 	.word	0x00002e10
        /*0458*/ 	.word	0x00000002
        /*045c*/ 	.word	0x00000000
        /*0460*/ 	.short	0x0101
        /*0462*/ 	.byte	0xff
	.zero		1


	//   ....[55]....
        /*0464*/ 	.word	0x00002e30
        /*0468*/ 	.word	0x000000ff
        /*046c*/ 	.word	0x000000b0
        /*0470*/ 	.short	0x010a
        /*0472*/ 	.byte	0x04
	.zero		1


	//   ....[56]....
        /*0474*/ 	.word	0x00002f50
        /*0478*/ 	.word	0x00000002
        /*047c*/ 	.word	0x000000a0
        /*0480*/ 	.short	0x010a
        /*0482*/ 	.byte	0xff
	.zero		1


	//   ....[57]....
        /*0484*/ 	.word	0x00003050
        /*0488*/ 	.word	0x00000002
        /*048c*/ 	.word	0x00000000
        /*0490*/ 	.short	0x0101
        /*0492*/ 	.byte	0xff
	.zero		1


	//   ....[58]....
        /*0494*/ 	.word	0x000030e0
        /*0498*/ 	.word	0x000000ff
        /*049c*/ 	.word	0x000000b0
        /*04a0*/ 	.short	0x0106
        /*04a2*/ 	.byte	0x04
	.zero		1


	//   ....[59]....
        /*04a4*/ 	.word	0x00003100
        /*04a8*/ 	.word	0x000000ff
        /*04ac*/ 	.word	0x000000b0
        /*04b0*/ 	.short	0x010a
        /*04b2*/ 	.byte	0x04
	.zero		1


	//   ....[60]....
        /*04b4*/ 	.word	0x00003190
        /*04b8*/ 	.word	0x000000ff
        /*04bc*/ 	.word	0x000000b0
        /*04c0*/ 	.short	0x0106
        /*04c2*/ 	.byte	0x07
	.zero		1


	//   ....[61]....
        /*04c4*/ 	.word	0x000031d0
        /*04c8*/ 	.word	0x00000000
        /*04cc*/ 	.word	0x000000b0
        /*04d0*/ 	.short	0x010a
        /*04d2*/ 	.byte	0xff
	.zero		1


	//   ....[62]....
        /*04d4*/ 	.word	0x000037a0
        /*04d8*/ 	.word	0x00000000
        /*04dc*/ 	.word	0x000000a0
        /*04e0*/ 	.short	0x010a
        /*04e2*/ 	.byte	0xff
	.zero		1


	//   ....[63]....
        /*04e4*/ 	.word	0x000038a0
        /*04e8*/ 	.word	0x00000003
        /*04ec*/ 	.word	0x00000000
        /*04f0*/ 	.short	0x0101
        /*04f2*/ 	.byte	0xff
	.zero		1


	//   ....[64]....
        /*04f4*/ 	.word	0x000038b0
        /*04f8*/ 	.word	0x000000ff
        /*04fc*/ 	.word	0x00000000
        /*0500*/ 	.short	0x010a
        /*0502*/ 	.byte	0x04
	.zero		1


	//   ....[65]....
        /*0504*/ 	.word	0x00003930
        /*0508*/ 	.word	0x000000ff
        /*050c*/ 	.word	0x000000e0
        /*0510*/ 	.short	0x010a
        /*0512*/ 	.byte	0x2e
	.zero		1


	//   ....[66]....
        /*0514*/ 	.word	0x00003a10
        /*0518*/ 	.word	0x000000ff
        /*051c*/ 	.word	0x00000000
        /*0520*/ 	.short	0x010a
        /*0522*/ 	.byte	0x07
	.zero		1


	//   ....[67]....
        /*0524*/ 	.word	0x00003b50
        /*0528*/ 	.word	0x000000ff
        /*052c*/ 	.word	0x00000000
        /*0530*/ 	.short	0x010a
        /*0532*/ 	.byte	0x04
	.zero		1


	//   ....[68]....
        /*0534*/ 	.word	0x00003f20
        /*0538*/ 	.word	0x000000ff
        /*053c*/ 	.word	0x00000000
        /*0540*/ 	.short	0x010a
        /*0542*/ 	.byte	0x04
	.zero		1


	//   ....[69]....
        /*0544*/ 	.word	0x00003fb0
        /*0548*/ 	.word	0x000000ff
        /*054c*/ 	.word	0x00000000
        /*0550*/ 	.short	0x010a
        /*0552*/ 	.byte	0x05
	.zero		1


	//   ....[70]....
        /*0554*/ 	.word	0x00004040
        /*0558*/ 	.word	0x000000ff
        /*055c*/ 	.word	0x00000000
        /*0560*/ 	.short	0x010a
        /*0562*/ 	.byte	0x05
	.zero		1


	//   ....[71]....
        /*0564*/ 	.word	0x000040d0
        /*0568*/ 	.word	0x000000ff
        /*056c*/ 	.word	0x00000000
        /*0570*/ 	.short	0x010a
        /*0572*/ 	.byte	0x04
	.zero		1


	//   ....[72]....
        /*0574*/ 	.word	0x00004560
        /*0578*/ 	.word	0x0000000c
        /*057c*/ 	.word	0x000000a0
        /*0580*/ 	.short	0x010a
        /*0582*/ 	.byte	0xff
	.zero		1


	//   ....[73]....
        /*0584*/ 	.word	0x000046d0
        /*0588*/ 	.word	0x00000000
        /*058c*/ 	.word	0x00000000
        /*0590*/ 	.short	0x0101
        /*0592*/ 	.byte	0xff
	.zero		1


	//   ....[74]....
        /*0594*/ 	.word	0x00004b50
        /*0598*/ 	.word	0x000000ff
        /*059c*/ 	.word	0x00000098
        /*05a0*/ 	.short	0x010a
        /*05a2*/ 	.byte	0x18
	.zero		1


	//   ....[75]....
        /*05a4*/ 	.word	0x00004d10
        /*05a8*/ 	.word	0x000000ff
        /*05ac*/ 	.word	0x00000078
        /*05b0*/ 	.short	0x010a
        /*05b2*/ 	.byte	0x04
	.zero		1


	//   ....[76]....
        /*05b4*/ 	.word	0x00004ee0
        /*05b8*/ 	.word	0x000000ff
        /*05bc*/ 	.word	0x00000060
        /*05c0*/ 	.short	0x010b
        /*05c2*/ 	.byte	0x04
	.zero		1


	//   ....[77]....
        /*05c4*/ 	.word	0x00004ef0
        /*05c8*/ 	.word	0x000000ff
        /*05cc*/ 	.word	0x00000000
        /*05d0*/ 	.short	0x0101
        /*05d2*/ 	.byte	0x14
	.zero		1


	//   ....[78]....
        /*05d4*/ 	.word	0x00004f00
        /*05d8*/ 	.word	0x000000ff
        /*05dc*/ 	.word	0x00000078
        /*05e0*/ 	.short	0x010a
        /*05e2*/ 	.byte	0x05
	.zero		1


	//   ....[79]....
        /*05e4*/ 	.word	0x000050f0
        /*05e8*/ 	.word	0x000000ff
        /*05ec*/ 	.word	0x00000060
        /*05f0*/ 	.short	0x010b
        /*05f2*/ 	.byte	0x05
	.zero		1


	//   ....[80]....
        /*05f4*/ 	.word	0x00005100
        /*05f8*/ 	.word	0x000000ff
        /*05fc*/ 	.word	0x00000000
        /*0600*/ 	.short	0x0101
        /*0602*/ 	.byte	0x04
	.zero		1


	//   ....[81]....
        /*0604*/ 	.word	0x000051a0
        /*0608*/ 	.word	0x000000ff
        /*060c*/ 	.word	0x00000000
        /*0610*/ 	.short	0x010a
        /*0612*/ 	.byte	0x04
	.zero		1


	//   ....[82]....
        /*0614*/ 	.word	0x00005230
        /*0618*/ 	.word	0x000000ff
        /*061c*/ 	.word	0x00000000
        /*0620*/ 	.short	0x010a
        /*0622*/ 	.byte	0x05
	.zero		1


	//   ....[83]....
        /*0624*/ 	.word	0x000052d0
        /*0628*/ 	.word	0x00000000
        /*062c*/ 	.word	0x00000000
        /*0630*/ 	.short	0x010a
        /*0632*/ 	.byte	0xff
	.zero		1


	//   ....[84]....
        /*0634*/ 	.word	0x00005630
        /*0638*/ 	.word	0x00000000
        /*063c*/ 	.word	0x000000a0
        /*0640*/ 	.short	0x010a
        /*0642*/ 	.byte	0xff
	.zero		1


	//   ....[85]....
        /*0644*/ 	.word	0x00005700
        /*0648*/ 	.word	0x00000000
        /*064c*/ 	.word	0x00000000
        /*0650*/ 	.short	0x0101
        /*0652*/ 	.byte	0xff
	.zero		1


	//   ....[86]....
        /*0654*/ 	.word	0x00006310
        /*0658*/ 	.word	0x00000002
        /*065c*/ 	.word	0x00000060
        /*0660*/ 	.short	0x010a
        /*0662*/ 	.byte	0xff
	.zero		1


	//   ....[87]....
        /*0664*/ 	.word	0x00006350
        /*0668*/ 	.word	0x0000001b
        /*066c*/ 	.word	0x000000c0
        /*0670*/ 	.short	0x010a
        /*0672*/ 	.byte	0xff
	.zero		1


	//   ....[88]....
        /*0674*/ 	.word	0x00006440
        /*0678*/ 	.word	0x00000002
        /*067c*/ 	.word	0x00000060
        /*0680*/ 	.short	0x010a
        /*0682*/ 	.byte	0xff
	.zero		1


	//   ....[89]....
        /*0684*/ 	.word	0x000065d0
        /*0688*/ 	.word	0x0000001b
        /*068c*/ 	.word	0x000000c0
        /*0690*/ 	.short	0x010a
        /*0692*/ 	.byte	0xff
	.zero		1


	//   ....[90]....
        /*0694*/ 	.word	0x00006da0
        /*0698*/ 	.word	0x00000000
        /*069c*/ 	.word	0x00000000
        /*06a0*/ 	.short	0x0101
        /*06a2*/ 	.byte	0xff
	.zero		1


	//   ....[91]....
        /*06a4*/ 	.word	0x00006db0
        /*06a8*/ 	.word	0x00000002
        /*06ac*/ 	.word	0x00000060
        /*06b0*/ 	.short	0x010a
        /*06b2*/ 	.byte	0xff
	.zero		1


	//   ....[92]....
        /*06b4*/ 	.word	0x00006e70
        /*06b8*/ 	.word	0x00000002
        /*06bc*/ 	.word	0x00000060
        /*06c0*/ 	.short	0x010a
        /*06c2*/ 	.byte	0xff
	.zero		1


	//   ....[93]....
        /*06c4*/ 	.word	0x00007220
        /*06c8*/ 	.word	0x000000ff
        /*06cc*/ 	.word	0x00000000
        /*06d0*/ 	.short	0x0101
        /*06d2*/ 	.byte	0x04
	.zero		1


	//   ....[94]....
        /*06d4*/ 	.word	0x00007770
        /*06d8*/ 	.word	0x00000000
        /*06dc*/ 	.word	0x00000000
        /*06e0*/ 	.short	0x0101
        /*06e2*/ 	.byte	0xff
	.zero		1


	//   ....[95]....
        /*06e4*/ 	.word	0x00007a20
        /*06e8*/ 	.word	0x000000ff
        /*06ec*/ 	.word	0x00000000
        /*06f0*/ 	.short	0x0101
        /*06f2*/ 	.byte	0x04
	.zero		1


	//   ....[96]....
        /*06f4*/ 	.word	0x00007a40
        /*06f8*/ 	.word	0x00000000
        /*06fc*/ 	.word	0x00000110
        /*0700*/ 	.short	0x010a
        /*0702*/ 	.byte	0xff
	.zero		1


	//   ....[97]....
        /*0704*/ 	.word	0x00007aa0
        /*0708*/ 	.word	0x00000000
        /*070c*/ 	.word	0x00000030
        /*0710*/ 	.short	0x010a
        /*0712*/ 	.byte	0xff
	.zero		1


	//   ....[98]....
        /*0714*/ 	.word	0x00007b00
        /*0718*/ 	.word	0x00000000
        /*071c*/ 	.word	0x00000030
        /*0720*/ 	.short	0x010a
        /*0722*/ 	.byte	0xff
	.zero		1


	//   ....[99]....
        /*0724*/ 	.word	0x00007b50
        /*0728*/ 	.word	0x00000003
        /*072c*/ 	.word	0x000000a0
        /*0730*/ 	.short	0x010a
        /*0732*/ 	.byte	0xff
	.zero		1


	//   ....[100]....
        /*0734*/ 	.word	0x00007bb0
        /*0738*/ 	.word	0x00000000
        /*073c*/ 	.word	0x00000000
        /*0740*/ 	.short	0x010a
        /*0742*/ 	.byte	0xff
	.zero		1


	//   ....[101]....
        /*0744*/ 	.word	0x00007c10
        /*0748*/ 	.word	0x00000000
        /*074c*/ 	.word	0x00000000
        /*0750*/ 	.short	0x010a
        /*0752*/ 	.byte	0xff
	.zero		1


	//   ....[102]....
        /*0754*/ 	.word	0x00007c70
        /*0758*/ 	.word	0x00000000
        /*075c*/ 	.word	0x00000000
        /*0760*/ 	.short	0x010a
        /*0762*/ 	.byte	0xff
	.zero		1


	//   ....[103]....
        /*0764*/ 	.word	0x00007cd0
        /*0768*/ 	.word	0x00000000
        /*076c*/ 	.word	0x00000000
        /*0770*/ 	.short	0x010a
        /*0772*/ 	.byte	0xff
	.zero		1


	//   ....[104]....
        /*0774*/ 	.word	0x00007d30
        /*0778*/ 	.word	0x00000000
        /*077c*/ 	.word	0x00000000
        /*0780*/ 	.short	0x010a
        /*0782*/ 	.byte	0xff
	.zero		1


	//   ....[105]....
        /*0784*/ 	.word	0x00007d80
        /*0788*/ 	.word	0x00000002
        /*078c*/ 	.word	0x00000100
        /*0790*/ 	.short	0x010a
        /*0792*/ 	.byte	0xff
	.zero		1


	//   ....[106]....
        /*0794*/ 	.word	0x00007de0
        /*0798*/ 	.word	0x00000002
        /*079c*/ 	.word	0x000000b0
        /*07a0*/ 	.short	0x010a
        /*07a2*/ 	.byte	0xff
	.zero		1


	//   ....[107]....
        /*07a4*/ 	.word	0x00007e30
        /*07a8*/ 	.word	0x00000002
        /*07ac*/ 	.word	0x000000a0
        /*07b0*/ 	.short	0x010a
        /*07b2*/ 	.byte	0xff
	.zero		1


	//   ....[108]....
        /*07b4*/ 	.word	0x00007e90
        /*07b8*/ 	.word	0x00000000
        /*07bc*/ 	.word	0x000000b0
        /*07c0*/ 	.short	0x010a
        /*07c2*/ 	.byte	0xff
	.zero		1


	//   ....[109]....
        /*07c4*/ 	.word	0x00007ee0
        /*07c8*/ 	.word	0x00000000
        /*07cc*/ 	.word	0x000000a0
        /*07d0*/ 	.short	0x010a
        /*07d2*/ 	.byte	0xff
	.zero		1


	//   ....[110]....
        /*07d4*/ 	.word	0x00007f40
        /*07d8*/ 	.word	0x00000002
        /*07dc*/ 	.word	0x000000e0
        /*07e0*/ 	.short	0x010a
        /*07e2*/ 	.byte	0xff
	.zero		1


	//   ....[111]....
        /*07e4*/ 	.word	0x00007fa0
        /*07e8*/ 	.word	0x00000000
        /*07ec*/ 	.word	0x00000000
        /*07f0*/ 	.short	0x010a
        /*07f2*/ 	.byte	0xff
	.zero		1


	//   ....[112]....
        /*07f4*/ 	.word	0x00008000
        /*07f8*/ 	.word	0x00000000
        /*07fc*/ 	.word	0x00000000
        /*0800*/ 	.short	0x010a
        /*0802*/ 	.byte	0xff
	.zero		1


	//   ....[113]....
        /*0804*/ 	.word	0x00008060
        /*0808*/ 	.word	0x00000000
        /*080c*/ 	.word	0x00000000
        /*0810*/ 	.short	0x010a
        /*0812*/ 	.byte	0xff
	.zero		1


	//   ....[114]....
        /*0814*/ 	.word	0x000080c0
        /*0818*/ 	.word	0x00000000
        /*081c*/ 	.word	0x00000000
        /*0820*/ 	.short	0x010a
        /*0822*/ 	.byte	0xff
	.zero		1


	//   ....[115]....
        /*0824*/ 	.word	0x00008120
        /*0828*/ 	.word	0x00000000
        /*082c*/ 	.word	0x00000000
        /*0830*/ 	.short	0x010a
        /*0832*/ 	.byte	0xff
	.zero		1


	//   ....[116]....
        /*0834*/ 	.word	0x00008170
        /*0838*/ 	.word	0x0000000c
        /*083c*/ 	.word	0x000000a0
        /*0840*/ 	.short	0x010a
        /*0842*/ 	.byte	0xff
	.zero		1


	//   ....[117]....
        /*0844*/ 	.word	0x000081d0
        /*0848*/ 	.word	0x00000000
        /*084c*/ 	.word	0x00000098
        /*0850*/ 	.short	0x010a
        /*0852*/ 	.byte	0xff
	.zero		1


	//   ....[118]....
        /*0854*/ 	.word	0x00008230
        /*0858*/ 	.word	0x00000000
        /*085c*/ 	.word	0x00000078
        /*0860*/ 	.short	0x010a
        /*0862*/ 	.byte	0xff
	.zero		1


	//   ....[119]....
        /*0864*/ 	.word	0x00008290
        /*0868*/ 	.word	0x00000006
        /*086c*/ 	.word	0x00000078
        /*0870*/ 	.short	0x010a
        /*0872*/ 	.byte	0xff
	.zero		1


	//   ....[120]....
        /*0874*/ 	.word	0x000082f0
        /*0878*/ 	.word	0x00000000
        /*087c*/ 	.word	0x00000000
        /*0880*/ 	.short	0x010a
        /*0882*/ 	.byte	0xff
	.zero		1


	//   ....[121]....
        /*0884*/ 	.word	0x00008350
        /*0888*/ 	.word	0x00000000
        /*088c*/ 	.word	0x00000000
        /*0890*/ 	.short	0x010a
        /*0892*/ 	.byte	0xff
	.zero		1


	//   ....[122]....
        /*0894*/ 	.word	0x000083a0
        /*0898*/ 	.word	0x00000000
        /*089c*/ 	.word	0x000000a0
        /*08a0*/ 	.short	0x010a
        /*08a2*/ 	.byte	0xff
	.zero		1


	//   ....[123]....
        /*08a4*/ 	.word	0x000083f0
        /*08a8*/ 	.word	0x00000002
        /*08ac*/ 	.word	0x00000060
        /*08b0*/ 	.short	0x010a
        /*08b2*/ 	.byte	0xff
	.zero		1


	//   ....[124]....
        /*08b4*/ 	.word	0x00008440
        /*08b8*/ 	.word	0x0000001b
        /*08bc*/ 	.word	0x000000c0
        /*08c0*/ 	.short	0x010a
        /*08c2*/ 	.byte	0xff
	.zero		1


	//   ....[125]....
        /*08c4*/ 	.word	0x00008490
        /*08c8*/ 	.word	0x00000002
        /*08cc*/ 	.word	0x00000060
        /*08d0*/ 	.short	0x010a
        /*08d2*/ 	.byte	0xff
	.zero		1


	//----- nvinfo : EIATTR_NUM_MBARRIERS
	.align		4
.L_47:
        /*08d4*/ 	.byte	0x03, 0x38
        /*08d6*/ 	.short	0x0024


	//----- nvinfo : EIATTR_EXIT_INSTR_OFFSETS
	.align		4
        /*08d8*/ 	.byte	0x04, 0x1c
        /*08da*/ 	.short	(.L_49 - .L_48)


	//   ....[0]....
.L_48:
        /*08dc*/ 	.word	0x00002cb0


	//   ....[1]....
        /*08e0*/ 	.word	0x000031a0


	//   ....[2]....
        /*08e4*/ 	.word	0x00003200


	//   ....[3]....
        /*08e8*/ 	.word	0x00004330


	//   ....[4]....
        /*08ec*/ 	.word	0x00005300


	//   ....[5]....
        /*08f0*/ 	.word	0x00005340


	//   ....[6]....
        /*08f4*/ 	.word	0x00007910


	//   ....[7]....
        /*08f8*/ 	.word	0x00007990


	//   ....[8]....
        /*08fc*/ 	.word	0x000079c0


	//   ....[9]....
        /*0900*/ 	.word	0x00007a30


	//----- nvinfo : EIATTR_MAX_THREADS
	.align		4
.L_49:
        /*0904*/ 	.byte	0x04, 0x05
        /*0906*/ 	.short	(.L_51 - .L_50)
.L_50:
        /*0908*/ 	.word	0x00000100
        /*090c*/ 	.word	0x00000001
        /*0910*/ 	.word	0x00000001


	//----- nvinfo : EIATTR_CRS_STACK_SIZE
	.align		4
.L_51:
        /*0914*/ 	.byte	0x04, 0x1e
        /*0916*/ 	.short	(.L_53 - .L_52)
.L_52:
        /*0918*/ 	.word	0x00000000


	//----- nvinfo : EIATTR_CBANK_PARAM_SIZE
	.align		4
.L_53:
        /*091c*/ 	.byte	0x03, 0x19
        /*091e*/ 	.short	0x0800


	//----- nvinfo : EIATTR_PARAM_CBANK
	.align		4
        /*0920*/ 	.byte	0x04, 0x0a
        /*0922*/ 	.short	(.L_55 - .L_54)
	.align		4
.L_54:
        /*0924*/ 	.word	index@(.nv.constant0._ZN7cutlass13device_kernelINS_4gemm6kernel13GemmUniversalIN4cute5tupleIJiiiiEEENS1_10collective13CollectiveMmaINS1_35MainloopSm100TmaUmmaWarpSpecializedILi6ELi2ELi4ENS5_IJNS4_1CILi1EEENSA_ILi4EEESB_EEEEENS5_IJNSA_ILi64EEESF_NSA_ILi128EEEEEENS_6half_tENS5_IJlSB_lEEESI_SJ_NS4_8TiledMMAINS4_8MMA_AtomIJNS4_20SM100_MMA_F16BF16_SSISI_SI_fLi64ELi64ELNS4_4UMMA5MajorE0ELSO_0ELNSN_7ScaleInE0ELSP_0EEEEEENS4_6LayoutINS5_IJSB_SB_SB_EEENS5_IJNSA_ILi0EEESU_SU_EEEEENS5_IJNS4_10UnderscoreESX_SX_EEEEENS4_23SM90_TMA_LOAD_MULTICASTENS4_14ComposedLayoutINS4_7SwizzleILi3ELi4ELi3EEENS4_18smem_ptr_flag_bitsILi16EEENSS_INS5_IJNSA_ILi8EEESF_EEENS5_IJSF_SB_EEEEEEEvNS4_8identityENS4_13SM90_TMA_LOADES1A_vS1B_EENS_8epilogue10collective18CollectiveEpilogueINS1E_23Sm100TmaWarpSpecializedILi3ELi2ELi16ELb1ELb0EEEJSH_NS5_IJNSS_ISF_SB_EENSS_INSA_ILi32EEESB_EEEEESI_SJ_SI_SJ_NS1E_6fusion15FusionCallbacksIS1I_NS1N_17LinearCombinationISI_fSI_fLNS_15FloatRoundStyleE2EEESH_S1M_JEEENS4_5SM1004TMEM4LOAD26SM100_TMEM_LOAD_16dp256b4xES1C_NS11_INS12_ILi2ELi4ELi3EEES15_NSS_INS5_IJS16_S1K_EEENS5_IJS1K_SB_EEEEEEENS4_17SM75_U32x4_LDSM_NENS4_14SM90_TMA_STOREES21_NS4_17SM90_U32x4_STSM_NENS4_39AutoVectorizingCopyWithAssumedAlignmentILi128EEEEEEvvEEEEvNT_6ParamsE)
        /*0928*/ 	.short	0x0380
        /*092a*/ 	.short	0x0800


	//----- nvinfo : EIATTR_SW_WAR
	.align		4
.L_55:
        /*092c*/ 	.byte	0x04, 0x36
        /*092e*/ 	.short	(.L_57 - .L_56)
.L_56:
        /*0930*/ 	.word	0x00000008
.L_57:


//--------------------- .nv.callgraph             --------------------------
	.section	.nv.callgraph,"",@"SHT_CUDA_CALLGRAPH"
	.align	4
	.sectionentsize	8
	.align		4
        /*0000*/ 	.word	0x00000000
	.align		4
        /*0004*/ 	.word	0xffffffff
	.align		4
        /*0008*/ 	.word	index@(_ZN7cutlass13device_kernelINS_4gemm6kernel13GemmUniversalIN4cute5tupleIJiiiiEEENS1_10collective13CollectiveMmaINS1_35MainloopSm100TmaUmmaWarpSpecializedILi6ELi2ELi4ENS5_IJNS4_1CILi1EEENSA_ILi4EEESB_EEEEENS5_IJNSA_ILi64EEESF_NSA_ILi128EEEEEENS_6half_tENS5_IJlSB_lEEESI_SJ_NS4_8TiledMMAINS4_8MMA_AtomIJNS4_20SM100_MMA_F16BF16_SSISI_SI_fLi64ELi64ELNS4_4UMMA5MajorE0ELSO_0ELNSN_7ScaleInE0ELSP_0EEEEEENS4_6LayoutINS5_IJSB_SB_SB_EEENS5_IJNSA_ILi0EEESU_SU_EEEEENS5_IJNS4_10UnderscoreESX_SX_EEEEENS4_23SM90_TMA_LOAD_MULTICASTENS4_14ComposedLayoutINS4_7SwizzleILi3ELi4ELi3EEENS4_18smem_ptr_flag_bitsILi16EEENSS_INS5_IJNSA_ILi8EEESF_EEENS5_IJSF_SB_EEEEEEEvNS4_8identityENS4_13SM90_TMA_LOADES1A_vS1B_EENS_8epilogue10collective18CollectiveEpilogueINS1E_23Sm100TmaWarpSpecializedILi3ELi2ELi16ELb1ELb0EEEJSH_NS5_IJNSS_ISF_SB_EENSS_INSA_ILi32EEESB_EEEEESI_SJ_SI_SJ_NS1E_6fusion15FusionCallbacksIS1I_NS1N_17LinearCombinationISI_fSI_fLNS_15FloatRoundStyleE2EEESH_S1M_JEEENS4_5SM1004TMEM4LOAD26SM100_TMEM_LOAD_16dp256b4xES1C_NS11_INS12_ILi2ELi4ELi3EEES15_NSS_INS5_IJS16_S1K_EEENS5_IJS1K_SB_EEEEEEENS4_17SM75_U32x4_LDSM_NENS4_14SM90_TMA_STOREES21_NS4_17SM90_U32x4_STSM_NENS4_39AutoVectorizingCopyWithAssumedAlignmentILi128EEEEEEvvEEEEvNT_6ParamsE)
	.align		4
        /*000c*/ 	.word	index@(__assertfail)
	.align		4
        /*0010*/ 	.word	0x00000000
	.align		4
        /*0014*/ 	.word	0xfffffffe
	.align		4
        /*0018*/ 	.word	0x00000000
	.align		4
        /*001c*/ 	.word	0xfffffffd
	.align		4
        /*0020*/ 	.word	0x00000000
	.align		4
        /*0024*/ 	.word	0xfffffffc


//--------------------- .nv.constant4             --------------------------
	.section	.nv.constant4,"a",@progbits
	.align	8
	.align		8
.nv.constant4:
        /*0000*/ 	.dword	__assertfail
	.align		8
        /*0008*/ 	.dword	__unnamed_1
	.align		8
        /*0010*/ 	.dword	__unnamed_2
	.align		8
        /*0018*/ 	.dword	_ZN40_INTERNAL_f8fed3ec_4_k_cu_04ff37b0_198914cuda3std3__45__cpo5beginE
	.align		8
        /*0020*/ 	.dword	_ZN40_INTERNAL_f8fed3ec_4_k_cu_04ff37b0_198914cuda3std3__45__cpo3endE
	.align		8
        /*0028*/ 	.dword	_ZN40_INTERNAL_f8fed3ec_4_k_cu_04ff37b0_198914cuda3std3__45__cpo6cbeginE
	.align		8
        /*0030*/ 	.dword	_ZN40_INTERNAL_f8fed3ec_4_k_cu_04ff37b0_198914cuda3std3__45__cpo4cendE
	.align		8
        /*0038*/ 	.dword	_ZN40_INTERNAL_f8fed3ec_4_k_cu_04ff37b0_198914cuda3std3__442_GLOBAL__N__f8fed3ec_4_k_cu_04ff37b0_198916ignoreE
	.align		8
        /*0040*/ 	.dword	_ZN40_INTERNAL_f8fed3ec_4_k_cu_04ff37b0_198914cuda3std3__419piecewise_constructE
	.align		8
        /*0048*/ 	.dword	_ZN40_INTERNAL_f8fed3ec_4_k_cu_04ff37b0_198914cuda3std3__48in_placeE
	.align		8
        /*0050*/ 	.dword	_ZN40_INTERNAL_f8fed3ec_4_k_cu_04ff37b0_198914cuda3std6ranges3__45__cpo4swapE
	.align		8
        /*0058*/ 	.dword	_ZN40_INTERNAL_f8fed3ec_4_k_cu_04ff37b0_198914cuda3std6ranges3__45__cpo9iter_moveE
	.align		8
        /*0060*/ 	.dword	_ZN40_INTERNAL_f8fed3ec_4_k_cu_04ff37b0_198914cute7productE
	.align		8
        /*0068*/ 	.dword	_ZN40_INTERNAL_f8fed3ec_4_k_cu_04ff37b0_198914cute1_E
	.align		8
        /*0070*/ 	.dword	$str$25
	.align		8
        /*0078*/ 	.dword	$str$26
	.align		8
        /*0080*/ 	.dword	$str$27
	.align		8
        /*0088*/ 	.dword	$str$28


//--------------------- .text._ZN7cutlass13device_kernelINS_4gemm6kernel13GemmUniversalIN4cute5tupleIJiiiiEEENS1_10collective13CollectiveMmaINS1_35MainloopSm100TmaUmmaWarpSpecializedILi6ELi2ELi4ENS5_IJNS4_1CILi1EEENSA_ILi4EEESB_EEEEENS5_IJNSA_ILi64EEESF_NSA_ILi128EEEEEENS_6half_tENS5_IJlSB_lEEESI_SJ_NS4_8TiledMMAINS4_8MMA_AtomIJNS4_20SM100_MMA_F16BF16_SSISI_SI_fLi64ELi64ELNS4_4UMMA5MajorE0ELSO_0ELNSN_7ScaleInE0ELSP_0EEEEEENS4_6LayoutINS5_IJSB_SB_SB_EEENS5_IJNSA_ILi0EEESU_SU_EEEEENS5_IJNS4_10UnderscoreESX_SX_EEEEENS4_23SM90_TMA_LOAD_MULTICASTENS4_14ComposedLayoutINS4_7SwizzleILi3ELi4ELi3EEENS4_18smem_ptr_flag_bitsILi16EEENSS_INS5_IJNSA_ILi8EEESF_EEENS5_IJSF_SB_EEEEEEEvNS4_8identityENS4_13SM90_TMA_LOADES1A_vS1B_EENS_8epilogue10collective18CollectiveEpilogueINS1E_23Sm100TmaWarpSpecializedILi3ELi2ELi16ELb1ELb0EEEJSH_NS5_IJNSS_ISF_SB_EENSS_INSA_ILi32EEESB_EEEEESI_SJ_SI_SJ_NS1E_6fusion15FusionCallbacksIS1I_NS1N_17LinearCombinationISI_fSI_fLNS_15FloatRoundStyleE2EEESH_S1M_JEEENS4_5SM1004TMEM4LOAD26SM100_TMEM_LOAD_16dp256b4xES1C_NS11_INS12_ILi2ELi4ELi3EEES15_NSS_INS5_IJS16_S1K_EEENS5_IJS1K_SB_EEEEEEENS4_17SM75_U32x4_LDSM_NENS4_14SM90_TMA_STOREES21_NS4_17SM90_U32x4_STSM_NENS4_39AutoVectorizingCopyWithAssumedAlignmentILi128EEEEEEvvEEEEvNT_6ParamsE --------------------------
	.section	.text._ZN7cutlass13device_kernelINS_4gemm6kernel13GemmUniversalIN4cute5tupleIJiiiiEEENS1_10collective13CollectiveMmaINS1_35MainloopSm100TmaUmmaWarpSpecializedILi6ELi2ELi4ENS5_IJNS4_1CILi1EEENSA_ILi4EEESB_EEEEENS5_IJNSA_ILi64EEESF_NSA_ILi128EEEEEENS_6half_tENS5_IJlSB_lEEESI_SJ_NS4_8TiledMMAINS4_8MMA_AtomIJNS4_20SM100_MMA_F16BF16_SSISI_SI_fLi64ELi64ELNS4_4UMMA5MajorE0ELSO_0ELNSN_7ScaleInE0ELSP_0EEEEEENS4_6LayoutINS5_IJSB_SB_SB_EEENS5_IJNSA_ILi0EEESU_SU_EEEEENS5_IJNS4_10UnderscoreESX_SX_EEEEENS4_23SM90_TMA_LOAD_MULTICASTENS4_14ComposedLayoutINS4_7SwizzleILi3ELi4ELi3EEENS4_18smem_ptr_flag_bitsILi16EEENSS_INS5_IJNSA_ILi8EEESF_EEENS5_IJSF_SB_EEEEEEEvNS4_8identityENS4_13SM90_TMA_LOADES1A_vS1B_EENS_8epilogue10collective18CollectiveEpilogueINS1E_23Sm100TmaWarpSpecializedILi3ELi2ELi16ELb1ELb0EEEJSH_NS5_IJNSS_ISF_SB_EENSS_INSA_ILi32EEESB_EEEEESI_SJ_SI_SJ_NS1E_6fusion15FusionCallbacksIS1I_NS1N_17LinearCombinationISI_fSI_fLNS_15FloatRoundStyleE2EEESH_S1M_JEEENS4_5SM1004TMEM4LOAD26SM100_TMEM_LOAD_16dp256b4xES1C_NS11_INS12_ILi2ELi4ELi3EEES15_NSS_INS5_IJS16_S1K_EEENS5_IJS1K_SB_EEEEEEENS4_17SM75_U32x4_LDSM_NENS4_14SM90_TMA_STOREES21_NS4_17SM90_U32x4_STSM_NENS4_39AutoVectorizingCopyWithAssumedAlignmentILi128EEEEEEvvEEEEvNT_6ParamsE,"ax",@progbits
	.align	128
.text._ZN7cutlass13device_kernelINS_4gemm6kernel13GemmUniversalIN4cute5tupleIJiiiiEEENS1_10collective13CollectiveMmaINS1_35MainloopSm100TmaUmmaWarpSpecializedILi6ELi2ELi4ENS5_IJNS4_1CILi1EEENSA_ILi4EEESB_EEEEENS5_IJNSA_ILi64EEESF_NSA_ILi128EEEEEENS_6half_tENS5_IJlSB_lEEESI_SJ_NS4_8TiledMMAINS4_8MMA_AtomIJNS4_20SM100_MMA_F16BF16_SSISI_SI_fLi64ELi64ELNS4_4UMMA5MajorE0ELSO_0ELNSN_7ScaleInE0ELSP_0EEEEEENS4_6LayoutINS5_IJSB_SB_SB_EEENS5_IJNSA_ILi0EEESU_SU_EEEEENS5_IJNS4_10UnderscoreESX_SX_EEEEENS4_23SM90_TMA_LOAD_MULTICASTENS4_14ComposedLayoutINS4_7SwizzleILi3ELi4ELi3EEENS4_18smem_ptr_flag_bitsILi16EEENSS_INS5_IJNSA_ILi8EEESF_EEENS5_IJSF_SB_EEEEEEEvNS4_8identityENS4_13SM90_TMA_LOADES1A_vS1B_EENS_8epilogue10collective18CollectiveEpilogueINS1E_23Sm100TmaWarpSpecializedILi3ELi2ELi16ELb1ELb0EEEJSH_NS5_IJNSS_ISF_SB_EENSS_INSA_ILi32EEESB_EEEEESI_SJ_SI_SJ_NS1E_6fusion15FusionCallbacksIS1I_NS1N_17LinearCombinationISI_fSI_fLNS_15FloatRoundStyleE2EEESH_S1M_JEEENS4_5SM1004TMEM4LOAD26SM100_TMEM_LOAD_16dp256b4xES1C_NS11_INS12_ILi2ELi4ELi3EEES15_NSS_INS5_IJS16_S1K_EEENS5_IJS1K_SB_EEEEEEENS4_17SM75_U32x4_LDSM_NENS4_14SM90_TMA_STOREES21_NS4_17SM90_U32x4_STSM_NENS4_39AutoVectorizingCopyWithAssumedAlignmentILi128EEEEEEvvEEEEvNT_6ParamsE:
        .type           _ZN7cutlass13device_kernelINS_4gemm6kernel13GemmUniversalIN4cute5tupleIJiiiiEEENS1_10collective13CollectiveMmaINS1_35MainloopSm100TmaUmmaWarpSpecializedILi6ELi2ELi4ENS5_IJNS4_1CILi1EEENSA_ILi4EEESB_EEEEENS5_IJNSA_ILi64EEESF_NSA_ILi128EEEEEENS_6half_tENS5_IJlSB_lEEESI_SJ_NS4_8TiledMMAINS4_8MMA_AtomIJNS4_20SM100_MMA_F16BF16_SSISI_SI_fLi64ELi64ELNS4_4UMMA5MajorE0ELSO_0ELNSN_7ScaleInE0ELSP_0EEEEEENS4_6LayoutINS5_IJSB_SB_SB_EEENS5_IJNSA_ILi0EEESU_SU_EEEEENS5_IJNS4_10UnderscoreESX_SX_EEEEENS4_23SM90_TMA_LOAD_MULTICASTENS4_14ComposedLayoutINS4_7SwizzleILi3ELi4ELi3EEENS4_18smem_ptr_flag_bitsILi16EEENSS_INS5_IJNSA_ILi8EEESF_EEENS5_IJSF_SB_EEEEEEEvNS4_8identityENS4_13SM90_TMA_LOADES1A_vS1B_EENS_8epilogue10collective18CollectiveEpilogueINS1E_23Sm100TmaWarpSpecializedILi3ELi2ELi16ELb1ELb0EEEJSH_NS5_IJNSS_ISF_SB_EENSS_INSA_ILi32EEESB_EEEEESI_SJ_SI_SJ_NS1E_6fusion15FusionCallbacksIS1I_NS1N_17LinearCombinationISI_fSI_fLNS_15FloatRoundStyleE2EEESH_S1M_JEEENS4_5SM1004TMEM4LOAD26SM100_TMEM_LOAD_16dp256b4xES1C_NS11_INS12_ILi2ELi4ELi3EEES15_NSS_INS5_IJS16_S1K_EEENS5_IJS1K_SB_EEEEEEENS4_17SM75_U32x4_LDSM_NENS4_14SM90_TMA_STOREES21_NS4_17SM90_U32x4_STSM_NENS4_39AutoVectorizingCopyWithAssumedAlignmentILi128EEEEEEvvEEEEvNT_6ParamsE,@function
        .size           _ZN7cutlass13device_kernelINS_4gemm6kernel13GemmUniversalIN4cute5tupleIJiiiiEEENS1_10collective13CollectiveMmaINS1_35MainloopSm100TmaUmmaWarpSpecializedILi6ELi2ELi4ENS5_IJNS4_1CILi1EEENSA_ILi4EEESB_EEEEENS5_IJNSA_ILi64EEESF_NSA_ILi128EEEEEENS_6half_tENS5_IJlSB_lEEESI_SJ_NS4_8TiledMMAINS4_8MMA_AtomIJNS4_20SM100_MMA_F16BF16_SSISI_SI_fLi64ELi64ELNS4_4UMMA5MajorE0ELSO_0ELNSN_7ScaleInE0ELSP_0EEEEEENS4_6LayoutINS5_IJSB_SB_SB_EEENS5_IJNSA_ILi0EEESU_SU_EEEEENS5_IJNS4_10UnderscoreESX_SX_EEEEENS4_23SM90_TMA_LOAD_MULTICASTENS4_14ComposedLayoutINS4_7SwizzleILi3ELi4ELi3EEENS4_18smem_ptr_flag_bitsILi16EEENSS_INS5_IJNSA_ILi8EEESF_EEENS5_IJSF_SB_EEEEEEEvNS4_8identityENS4_13SM90_TMA_LOADES1A_vS1B_EENS_8epilogue10collective18CollectiveEpilogueINS1E_23Sm100TmaWarpSpecializedILi3ELi2ELi16ELb1ELb0EEEJSH_NS5_IJNSS_ISF_SB_EENSS_INSA_ILi32EEESB_EEEEESI_SJ_SI_SJ_NS1E_6fusion15FusionCallbacksIS1I_NS1N_17LinearCombinationISI_fSI_fLNS_15FloatRoundStyleE2EEESH_S1M_JEEENS4_5SM1004TMEM4LOAD26SM100_TMEM_LOAD_16dp256b4xES1C_NS11_INS12_ILi2ELi4ELi3EEES15_NSS_INS5_IJS16_S1K_EEENS5_IJS1K_SB_EEEEEEENS4_17SM75_U32x4_LDSM_NENS4_14SM90_TMA_STOREES21_NS4_17SM90_U32x4_STSM_NENS4_39AutoVectorizingCopyWithAssumedAlignmentILi128EEEEEEvvEEEEvNT_6ParamsE,(.L_x_167 - _ZN7cutlass13device_kernelINS_4gemm6kernel13GemmUniversalIN4cute5tupleIJiiiiEEENS1_10collective13CollectiveMmaINS1_35MainloopSm100TmaUmmaWarpSpecializedILi6ELi2ELi4ENS5_IJNS4_1CILi1EEENSA_ILi4EEESB_EEEEENS5_IJNSA_ILi64EEESF_NSA_ILi128EEEEEENS_6half_tENS5_IJlSB_lEEESI_SJ_NS4_8TiledMMAINS4_8MMA_AtomIJNS4_20SM100_MMA_F16BF16_SSISI_SI_fLi64ELi64ELNS4_4UMMA5MajorE0ELSO_0ELNSN_7ScaleInE0ELSP_0EEEEEENS4_6LayoutINS5_IJSB_SB_SB_EEENS5_IJNSA_ILi0EEESU_SU_EEEEENS5_IJNS4_10UnderscoreESX_SX_EEEEENS4_23SM90_TMA_LOAD_MULTICASTENS4_14ComposedLayoutINS4_7SwizzleILi3ELi4ELi3EEENS4_18smem_ptr_flag_bitsILi16EEENSS_INS5_IJNSA_ILi8EEESF_EEENS5_IJSF_SB_EEEEEEEvNS4_8identityENS4_13SM90_TMA_LOADES1A_vS1B_EENS_8epilogue10collective18CollectiveEpilogueINS1E_23Sm100TmaWarpSpecializedILi3ELi2ELi16ELb1ELb0EEEJSH_NS5_IJNSS_ISF_SB_EENSS_INSA_ILi32EEESB_EEEEESI_SJ_SI_SJ_NS1E_6fusion15FusionCallbacksIS1I_NS1N_17LinearCombinationISI_fSI_fLNS_15FloatRoundStyleE2EEESH_S1M_JEEENS4_5SM1004TMEM4LOAD26SM100_TMEM_LOAD_16dp256b4xES1C_NS11_INS12_ILi2ELi4ELi3EEES15_NSS_INS5_IJS16_S1K_EEENS5_IJS1K_SB_EEEEEEENS4_17SM75_U32x4_LDSM_NENS4_14SM90_TMA_STOREES21_NS4_17SM90_U32x4_STSM_NENS4_39AutoVectorizingCopyWithAssumedAlignmentILi128EEEEEEvvEEEEvNT_6ParamsE)
        .other          _ZN7cutlass13device_kernelINS_4gemm6kernel13GemmUniversalIN4cute5tupleIJiiiiEEENS1_10collective13CollectiveMmaINS1_35MainloopSm100TmaUmmaWarpSpecializedILi6ELi2ELi4ENS5_IJNS4_1CILi1EEENSA_ILi4EEESB_EEEEENS5_IJNSA_ILi64EEESF_NSA_ILi128EEEEEENS_6half_tENS5_IJlSB_lEEESI_SJ_NS4_8TiledMMAINS4_8MMA_AtomIJNS4_20SM100_MMA_F16BF16_SSISI_SI_fLi64ELi64ELNS4_4UMMA5MajorE0ELSO_0ELNSN_7ScaleInE0ELSP_0EEEEEENS4_6LayoutINS5_IJSB_SB_SB_EEENS5_IJNSA_ILi0EEESU_SU_EEEEENS5_IJNS4_10UnderscoreESX_SX_EEEEENS4_23SM90_TMA_LOAD_MULTICASTENS4_14ComposedLayoutINS4_7SwizzleILi3ELi4ELi3EEENS4_18smem_ptr_flag_bitsILi16EEENSS_INS5_IJNSA_ILi8EEESF_EEENS5_IJSF_SB_EEEEEEEvNS4_8identityENS4_13SM90_TMA_LOADES1A_vS1B_EENS_8epilogue10collective18CollectiveEpilogueINS1E_23Sm100TmaWarpSpecializedILi3ELi2ELi16ELb1ELb0EEEJSH_NS5_IJNSS_ISF_SB_EENSS_INSA_ILi32EEESB_EEEEESI_SJ_SI_SJ_NS1E_6fusion15FusionCallbacksIS1I_NS1N_17LinearCombinationISI_fSI_fLNS_15FloatRoundStyleE2EEESH_S1M_JEEENS4_5SM1004TMEM4LOAD26SM100_TMEM_LOAD_16dp256b4xES1C_NS11_INS12_ILi2ELi4ELi3EEES15_NSS_INS5_IJS16_S1K_EEENS5_IJS1K_SB_EEEEEEENS4_17SM75_U32x4_LDSM_NENS4_14SM90_TMA_STOREES21_NS4_17SM90_U32x4_STSM_NENS4_39AutoVectorizingCopyWithAssumedAlignmentILi128EEEEEEvvEEEEvNT_6ParamsE,@"STO_CUDA_ENTRY STV_DEFAULT"
_ZN7cutlass13device_kernelINS_4gemm6kernel13GemmUniversalIN4cute5tupleIJiiiiEEENS1_10collective13CollectiveMmaINS1_35MainloopSm100TmaUmmaWarpSpecializedILi6ELi2ELi4ENS5_IJNS4_1CILi1EEENSA_ILi4EEESB_EEEEENS5_IJNSA_ILi64EEESF_NSA_ILi128EEEEEENS_6half_tENS5_IJlSB_lEEESI_SJ_NS4_8TiledMMAINS4_8MMA_AtomIJNS4_20SM100_MMA_F16BF16_SSISI_SI_fLi64ELi64ELNS4_4UMMA5MajorE0ELSO_0ELNSN_7ScaleInE0ELSP_0EEEEEENS4_6LayoutINS5_IJSB_SB_SB_EEENS5_IJNSA_ILi0EEESU_SU_EEEEENS5_IJNS4_10UnderscoreESX_SX_EEEEENS4_23SM90_TMA_LOAD_MULTICASTENS4_14ComposedLayoutINS4_7SwizzleILi3ELi4ELi3EEENS4_18smem_ptr_flag_bitsILi16EEENSS_INS5_IJNSA_ILi8EEESF_EEENS5_IJSF_SB_EEEEEEEvNS4_8identityENS4_13SM90_TMA_LOADES1A_vS1B_EENS_8epilogue10collective18CollectiveEpilogueINS1E_23Sm100TmaWarpSpecializedILi3ELi2ELi16ELb1ELb0EEEJSH_NS5_IJNSS_ISF_SB_EENSS_INSA_ILi32EEESB_EEEEESI_SJ_SI_SJ_NS1E_6fusion15FusionCallbacksIS1I_NS1N_17LinearCombinationISI_fSI_fLNS_15FloatRoundStyleE2EEESH_S1M_JEEENS4_5SM1004TMEM4LOAD26SM100_TMEM_LOAD_16dp256b4xES1C_NS11_INS12_ILi2ELi4ELi3EEES15_NSS_INS5_IJS16_S1K_EEENS5_IJS1K_SB_EEEEEEENS4_17SM75_U32x4_LDSM_NENS4_14SM90_TMA_STOREES21_NS4_17SM90_U32x4_STSM_NENS4_39AutoVectorizingCopyWithAssumedAlignmentILi128EEEEEEvvEEEEvNT_6ParamsE:
[----:B------:R-:W1:Y:S01]  /*0000*/  LDC R1, c[0x0][0x37c] ;  /* 0x0000df00ff017b82 */ /* 0x000e620000000800 */
[----:B------:R-:W2:Y:S01]  /*0010*/  S2R R55, SR_TID.X ;  /* 0x0000000000377919 */ /* 0x000ea20000002100 */
[----:B------:R-:W3:Y:S01]  /*0020*/  LDCU.64 UR8, c[0x0][0x890] ;  /* 0x00011200ff0877ac */ /* 0x000ee20008000a00 */
[----:B------:R-:W-:Y:S02]  /*0030*/  PRMT R45, RZ, 0x7610, R45 ;  /* 0x00007610ff2d7816 */ /* 0x000fe4000000002d */
[----:B------:R-:W-:Y:S01]  /*0040*/  ELECT P3, URZ, PT ;  /* 0x0000000000ff782f */ /* 0x000fe20003860000 */
[----:B---3--:R-:W-:-:S04]  /*0050*/  UISETP.NE.U32.AND UP0, UPT, UR8, URZ, UPT ;  /* 0x000000ff0800728c */ /* 0x008fc8000bf05070 */
[----:B------:R-:W-:Y:S01]  /*0060*/  UISETP.NE.AND.EX UP0, UPT, UR9, URZ, UPT, UP0 ;  /* 0x000000ff0900728c */ /* 0x000fe2000bf05300 */
[----:B--2---:R-:W-:-:S05]  /*0070*/  SHF.R.U32.HI R46, RZ, 0x5, R55 ;  /* 0x00000005ff2e7819 */ /* 0x004fca0000011637 */
[----:B------:R-:W2:Y:S02]  /*0080*/  SHFL.IDX PT, R0, R46, RZ, 0x1f ;  /* 0x00001fff2e007589 */ /* 0x000ea400000e0000 */
[----:B--2---:R-:W-:Y:S01]  /*0090*/  R2UR UR22, R0 ;  /* 0x00000000001672ca */ /* 0x004fe200000e0000 */
[----:B-1----:R-:W-:-:S14]  /*00a0*/  BRA.U UP0, `(.L_x_0) ;  /* 0x0000000100307547 */ /* 0x002fdc000b800000 */
[----:B------:R-:W1:Y:S02]  /*00b0*/  LDCU.64 UR4, c[0x0][0x888] ;  /* 0x00011100ff0477ac */ /* 0x000e640008000a00 */
[----:B-1----:R-:W-:-:S04]  /*00c0*/  UISETP.NE.U32.AND UP0, UPT, UR4, URZ, UPT ;  /* 0x000000ff0400728c */ /* 0x002fc8000bf05070 */
[----:B------:R-:W-:-:S09]  /*00d0*/  UISETP.NE.AND.EX UP0, UPT, UR5, URZ, UPT, UP0 ;  /* 0x000000ff0500728c */ /* 0x000fd2000bf05300 */
[----:B------:R-:W-:Y:S05]  /*00e0*/  BRA.U !UP0, `(.L_x_1) ;  /* 0x0000000108147547 */ /* 0x000fea000b800000 */
[----:B------:R-:W1:Y:S01]  /*00f0*/  LDC.64 R26, c[0x0][0x888] ;  /* 0x00022200ff1a7b82 */ /* 0x000e620000000a00 */
[----:B------:R-:W1:Y:S02]  /*0100*/  LDCU.64 UR4, c[0x0][0x358] ;  /* 0x00006b00ff0477ac */ /* 0x000e640008000a00 */
[----:B-1----:R1:W5:Y:S01]  /*0110*/  LDG.E R26, desc[UR4][R26.64] ;  /* 0x000000041a1a7981 */ /* 0x002362000c1e1900 */
[----:B------:R-:W-:Y:S01]  /*0120*/  HFMA2 R45, -RZ, RZ, 0, 5.9604644775390625e-08 ;  /* 0x00000001ff2d7431 */ /* 0x000fe200000001ff */
[----:B------:R-:W-:Y:S05]  /*0130*/  BRA `(.L_x_0) ;  /* 0x00000000000c7947 */ /* 0x000fea0003800000 */
.L_x_1:
[----:B------:R-:W1:Y:S01]  /*0140*/  LDCU UR4, c[0x0][0x880] ;  /* 0x00011000ff0477ac */ /* 0x000e620008000800 */
[----:B------:R-:W-:Y:S01]  /*0150*/  HFMA2 R45, -RZ, RZ, 0, 5.9604644775390625e-08 ;  /* 0x00000001ff2d7431 */ /* 0x000fe200000001ff */
[----:B-1----:R-:W-:-:S07]  /*0160*/  MOV R26, UR4 ;  /* 0x00000004001a7c02 */ /* 0x002fce0008000f00 */
.L_x_0:
[----:B------:R-:W2:Y:S02]  /*0170*/  LDCU.64 UR4, c[0x0][0x8b0] ;  /* 0x00011600ff0477ac */ /* 0x000ea40008000a00 */
[----:B--2---:R-:W-:-:S04]  /*0180*/  UISETP.NE.U32.AND UP0, UPT, UR4, URZ, UPT ;  /* 0x000000ff0400728c */ /* 0x004fc8000bf05070 */
[----:B------:R-:W-:-:S09]  /*0190*/  UISETP.NE.AND.EX UP0, UPT, UR5, URZ, UPT, UP0 ;  /* 0x000000ff0500728c */ /* 0x000fd2000bf05300 */
[----:B------:R-:W-:Y:S05]  /*01a0*/  BRA.U UP0, `(.L_x_2) ;  /* 0x0000000100287547 */ /* 0x000fea000b800000 */
[----:B------:R-:W2:Y:S02]  /*01b0*/  LDCU.64 UR4, c[0x0][0x8a8] ;  /* 0x00011500ff0477ac */ /* 0x000ea40008000a00 */
[----:B--2---:R-:W-:-:S04]  /*01c0*/  UISETP.NE.U32.AND UP0, UPT, UR4, URZ, UPT ;  /* 0x000000ff0400728c */ /* 0x004fc8000bf05070 */
[----:B------:R-:W-:-:S09]  /*01d0*/  UISETP.NE.AND.EX UP0, UPT, UR5, URZ, UPT, UP0 ;  /* 0x000000ff0500728c */ /* 0x000fd2000bf05300 */
[----:B------:R-:W-:Y:S05]  /*01e0*/  BRA.U !UP0, `(.L_x_3) ;  /* 0x0000000108107547 */ /* 0x000fea000b800000 */
[----:B------:R-:W2:Y:S01]  /*01f0*/  LDC.64 R24, c[0x0][0x8a8] ;  /* 0x00022a00ff187b82 */ /* 0x000ea20000000a00 */
[----:B------:R-:W2:Y:S02]  /*0200*/  LDCU.64 UR4, c[0x0][0x358] ;  /* 0x00006b00ff0477ac */ /* 0x000ea40008000a00 */
[----:B--2---:R2:W5:Y:S01]  /*0210*/  LDG.E R24, desc[UR4][R24.64] ;  /* 0x0000000418187981 */ /* 0x004562000c1e1900 */
[----:B------:R-:W-:Y:S05]  /*0220*/  BRA `(.L_x_2) ;  /* 0x0000000000087947 */ /* 0x000fea0003800000 */
.L_x_3:
[----:B------:R-:W2:Y:S02]  /*0230*/  LDCU UR4, c[0x0][0x8a0] ;  /* 0x00011400ff0477ac */ /* 0x000ea40008000800 */
[----:B--2---:R-:W-:Y:S02]  /*0240*/  MOV R24, UR4 ;  /* 0x0000000400187c02 */ /* 0x004fe40008000f00 */
.L_x_2:
[----:B------:R-:W-:Y:S01]  /*0250*/  IMAD.U32 R0, RZ, RZ, UR22 ;  /* 0x00000016ff007e24 */ /* 0x000fe2000f8e00ff */
[----:B------:R-:W-:Y:S04]  /*0260*/  BSSY.RECONVERGENT B0, `(.L_x_4) ;  /* 0x000000c000007945 */ /* 0x000fe80003800200 */
[C---:B------:R-:W-:Y:S02]  /*0270*/  ISETP.NE.OR P1, PT, R0.reuse, 0x1, !P3 ;  /* 0x000000010000780c */ /* 0x040fe40005f25670 */
[----:B------:R-:W-:-:S11]  /*0280*/  ISETP.NE.OR P0, PT, R0, 0x3, !P3 ;  /* 0x000000030000780c */ /* 0x000fd60005f05670 */
[----:B------:R-:W-:Y:S05]  /*0290*/  @P1 BRA `(.L_x_5) ;  /* 0x0000000000201947 */ /* 0x000fea0003800000 */
[----:B------:R-:W3:Y:S02]  /*02a0*/  LDCU.64 UR4, c[0x0][0x348] ;  /* 0x00006900ff0477ac */ /* 0x000ee40008000a00 */
[----:B---3--:R-:W-:Y:S02]  /*02b0*/  UIADD3 UR6, UP1, UPT, UR4, 0x80, URZ ;  /* 0x0000008004067890 */ /* 0x008fe4000ff3e0ff */
[----:B------:R-:W-:Y:S02]  /*02c0*/  UIADD3 UR4, UP0, UPT, UR4, 0x180, URZ ;  /* 0x0000018004047890 */ /* 0x000fe4000ff1e0ff */
[----:B------:R-:W-:Y:S02]  /*02d0*/  UIADD3.X UR7, UPT, UPT, URZ, UR5, URZ, UP1, !UPT ;  /* 0x00000005ff077290 */ /* 0x000fe40008ffe4ff */
[----:B------:R-:W-:-:S07]  /*02e0*/  UIADD3.X UR5, UPT, UPT, URZ, UR5, URZ, UP0, !UPT ;  /* 0x00000005ff057290 */ /* 0x000fce00087fe4ff */
[----:B------:R3:W-:Y:S02]  /*02f0*/  UTMACCTL.PF [UR6] ;  /* 0x00000000060079b9 */ /* 0x0007e40008040000 */
[----:B------:R3:W-:Y:S02]  /*0300*/  UTMACCTL.PF [UR4] ;  /* 0x00000000040079b9 */ /* 0x0007e40008040000 */
[----:B---3--:R-:W-:Y:S01]  /*0310*/  NOP ;  /* 0x0000000000007918 */ /* 0x008fe20000000000 */
.L_x_5:
[----:B------:R-:W-:Y:S05]  /*0320*/  BSYNC.RECONVERGENT B0 ;  /* 0x0000000000007941 */ /* 0x000fea0003800200 */
.L_x_4:
[----:B------:R-:W-:Y:S04]  /*0330*/  BSSY.RECONVERGENT B0, `(.L_x_6) ;  /* 0x000000a000007945 */ /* 0x000fe80003800200 */
        /* <DEDUP_REMOVED lines=9> */
.L_x_7:
[----:B------:R-:W-:Y:S05]  /*03d0*/  BSYNC.RECONVERGENT B0 ;  /* 0x0000000000007941 */ /* 0x000fea0003800200 */
.L_x_6:
[----:B------:R-:W3:Y:S01]  /*03e0*/  LDCU.64 UR4, c[0x0][0x888] ;  /* 0x00011100ff0477ac */ /* 0x000ee20008000a00 */
[----:B------:R-:W-:Y:S02]  /*03f0*/  UISETP.EQ.U32.AND UP1, UPT, UR8, URZ, UPT ;  /* 0x000000ff0800728c */ /* 0x000fe4000bf22070 */
[----:B------:R-:W-:Y:S02]  /*0400*/  UPLOP3.LUT UP3, UPT, UPT, UPT, UPT, 0x80, 0x8 ;  /* 0x000000000008789c */ /* 0x000fe40003f6f070 */
[----:B---3--:R-:W-:-:S04]  /*0410*/  UISETP.NE.U32.AND UP0, UPT, UR4, URZ, UPT ;  /* 0x000000ff0400728c */ /* 0x008fc8000bf05070 */
[----:B------:R-:W-:-:S04]  /*0420*/  UISETP.NE.AND.EX UP0, UPT, UR5, URZ, UPT, UP0 ;  /* 0x000000ff0500728c */ /* 0x000fc8000bf05300 */
[----:B------:R-:W-:-:S04]  /*0430*/  UISETP.EQ.OR.EX UP2, UPT, UR9, URZ, !UP0, UP1 ;  /* 0x000000ff0900728c */ /* 0x000fc8000c742710 */
[----:B------:R-:W-:-:S06]  /*0440*/  UP2UR UR4, UPR, URZ, 0x4 ;  /* 0x00000004ff047883 */ /* 0x000fcc0008000000 */
[----:B------:R-:W-:Y:S01]  /*0450*/  MOV R49, UR4 ;  /* 0x0000000400317c02 */ /* 0x000fe20008000f00 */
[----:B------:R-:W-:Y:S06]  /*0460*/  BRA.U !UP2, `(.L_x_8) ;  /* 0x000000010a207547 */ /* 0x000fec000b800000 */
[----:B------:R-:W-:Y:S01]  /*0470*/  UISETP.NE.U32.AND UP1, UPT, UR8, URZ, UPT ;  /* 0x000000ff0800728c */ /* 0x000fe2000bf25070 */
[----:B-----5:R-:W-:Y:S01]  /*0480*/  FSETP.NEU.AND P0, PT, R26, RZ, PT ;  /* 0x000000ff1a00720b */ /* 0x020fe20003f0d000 */
[----:B------:R-:W-:Y:S02]  /*0490*/  USEL UR4, URZ, 0xffffffff, UP0 ;  /* 0xffffffffff047887 */ /* 0x000fe40008000000 */
[----:B------:R-:W-:-:S10]  /*04a0*/  UISETP.NE.AND.EX UP1, UPT, UR9, URZ, UPT, UP1 ;  /* 0x000000ff0900728c */ /* 0x000fd4000bf25310 */
[----:B------:R-:W-:Y:S01]  /*04b0*/  VOTEU.ANY UP0, P0 ;  /* 0x0000000000ff7886 */ /* 0x000fe20000000100 */
[----:B------:R-:W-:-:S04]  /*04c0*/  @!UP1 USEL UR4, URZ, 0xffffffff, UP0 ;  /* 0xffffffffff049887 */ /* 0x000fc80008000000 */
[----:B------:R-:W-:-:S04]  /*04d0*/  ULOP3.LUT UR4, UR4, 0x1, URZ, 0xc0, !UPT ;  /* 0x0000000104047892 */ /* 0x000fc8000f8ec0ff */
[----:B------:R-:W-:-:S11]  /*04e0*/  UISETP.NE.U32.AND UP3, UPT, UR4, 0x1, UPT ;  /* 0x000000010400788c */ /* 0x000fd6000bf65070 */
.L_x_8:
[----:B------:R-:W3:Y:S01]  /*04f0*/  SHFL.IDX PT, R2, R46, RZ, 0x1f ;  /* 0x00001fff2e027589 */ /* 0x000ee200000e0000 */
[----:B------:R-:W-:-:S04]  /*0500*/  UISETP.NE.AND UP0, UPT, UR22, 0x2, UPT ;  /* 0x000000021600788c */ /* 0x000fc8000bf05270 */
[----:B------:R-:W-:Y:S01]  /*0510*/  USEL UR37, URZ, 0x1, UP0 ;  /* 0x00000001ff257887 */ /* 0x000fe20008000000 */
[----:B---3--:R-:W-:-:S13]  /*0520*/  ISETP.NE.AND P0, PT, R2, RZ, PT ;  /* 0x000000ff0200720c */ /* 0x008fda0003f05270 */
[----:B------:R-:W-:Y:S05]  /*0530*/  @P0 BRA `(.L_x_9) ;  /* 0x0000000000680947 */ /* 0x000fea0003800000 */
[----:B------:R-:W3:Y:S01]  /*0540*/  S2UR UR4, SR_CgaCtaId ;  /* 0x00000000000479c3 */ /* 0x000ee20000008800 */
[----:B------:R-:W-:Y:S01]  /*0550*/  UMOV UR5, 0x400 ;  /* 0x0000040000057882 */ /* 0x000fe20000000000 */
[----:B------:R-:W-:Y:S01]  /*0560*/  UMOV UR8, 0x1 ;  /* 0x0000000100087882 */ /* 0x000fe20000000000 */
[----:B------:R-:W-:Y:S01]  /*0570*/  UMOV UR6, 0x4 ;  /* 0x0000000400067882 */ /* 0x000fe20000000000 */
[----:B------:R-:W-:-:S04]  /*0580*/  UIADD3 UR8, UPT, UPT, -UR8, 0x100000, URZ ;  /* 0x0010000008087890 */ /* 0x000fc8000fffe1ff */
[----:B------:R-:W-:Y:S02]  /*0590*/  USHF.L.U32 UR9, UR8, 0xb, URZ ;  /* 0x0000000b08097899 */ /* 0x000fe400080006ff */
[----:B------:R-:W-:Y:S02]  /*05a0*/  USHF.L.U32 UR8, UR8, 0x1, URZ ;  /* 0x0000000108087899 */ /* 0x000fe400080006ff */
[----:B------:R-:W-:-:S04]  /*05b0*/  UIADD3 UR6, UPT, UPT, -UR6, 0x100000, URZ ;  /* 0x0010000006067890 */ /* 0x000fc8000fffe1ff */
[----:B------:R-:W-:Y:S02]  /*05c0*/  USHF.L.U32 UR7, UR6, 0xb, URZ ;  /* 0x0000000b06077899 */ /* 0x000fe400080006ff */
[----:B------:R-:W-:Y:S01]  /*05d0*/  USHF.L.U32 UR6, UR6, 0x1, URZ ;  /* 0x0000000106067899 */ /* 0x000fe200080006ff */
[----:B------:R-:W-:Y:S01]  /*05e0*/  ELECT P0, URZ, PT ;  /* 0x0000000000ff782f */ /* 0x000fe20003800000 */
[----:B---3--:R-:W-:Y:S01]  /*05f0*/  ULEA UR4, UR4, UR5, 0x18 ;  /* 0x0000000504047291 */ /* 0x008fe2000f8ec0ff */
[----:B------:R-:W3:Y:S11]  /*0600*/  FENCE.VIEW.ASYNC.S ;  /* 0x00000000000073c6 */ /* 0x000ef60000000000 */
[----:B---3--:R3:W4:Y:S01]  /*0610*/  SYNCS.EXCH.64 URZ, [UR4], UR8 ;  /* 0x0000000804ff75b2 */ /* 0x0087220008000100 */
[----:B------:R3:W1:Y:S01]  /*0620*/  SYNCS.EXCH.64 URZ, [UR4+0x30], UR6 ;  /* 0x0000300604ff75b2 */ /* 0x0006620008000100 */
        /* <DEDUP_REMOVED lines=10> */
[----:B------:R-:W-:Y:S01]  /*06d0*/  NOP ;  /* 0x0000000000007918 */ /* 0x000fe20000000000 */
.L_x_9:
[----:B------:R-:W2:Y:S01]  /*06e0*/  SHFL.IDX PT, R2, R46, RZ, 0x1f ;  /* 0x00001fff2e027589 */ /* 0x000ea200000e0000 */
[----:B------:R-:W-:Y:S01]  /*06f0*/  NOP ;  /* 0x0000000000007918 */ /* 0x000fe20000000000 */
[----:B--2---:R-:W-:-:S13]  /*0700*/  ISETP.NE.AND P0, PT, R2, 0x1, PT ;  /* 0x000000010200780c */ /* 0x004fda0003f05270 */
[----:B------:R-:W-:Y:S05]  /*0710*/  @P0 BRA `(.L_x_10) ;  /* 0x0000000000500947 */ /* 0x000fea0003800000 */
[----:B---3--:R-:W2:Y:S01]  /*0720*/  S2UR UR4, SR_CgaCtaId ;  /* 0x00000000000479c3 */ /* 0x008ea20000008800 */
        /* <DEDUP_REMOVED lines=10> */
[----:B--2---:R-:W-:Y:S01]  /*07d0*/  ULEA UR4, UR4, UR5, 0x18 ;  /* 0x0000000504047291 */ /* 0x004fe2000f8ec0ff */
[----:B------:R-:W2:Y:S11]  /*07e0*/  FENCE.VIEW.ASYNC.S ;  /* 0x00000000000073c6 */ /* 0x000eb60000000000 */
[----:B--2---:R2:W3:Y:S01]  /*07f0*/  SYNCS.EXCH.64 URZ, [UR4+0x60], UR8 ;  /* 0x0000600804ff75b2 */ /* 0x0044e20008000100 */
[----:B------:R2:W1:Y:S01]  /*0800*/  SYNCS.EXCH.64 URZ, [UR4+0x78], UR6 ;  /* 0x0000780604ff75b2 */ /* 0x0004620008000100 */
[----:B------:R2:W1:Y:S01]  /*0810*/  SYNCS.EXCH.64 URZ, [UR4+0x68], UR8 ;  /* 0x0000680804ff75b2 */ /* 0x0004620008000100 */
[----:B------:R2:W1:Y:S01]  /*0820*/  SYNCS.EXCH.64 URZ, [UR4+0x80], UR6 ;  /* 0x0000800604ff75b2 */ /* 0x0004620008000100 */
[----:B------:R2:W1:Y:S01]  /*0830*/  SYNCS.EXCH.64 URZ, [UR4+0x70], UR8 ;  /* 0x0000700804ff75b2 */ /* 0x0004620008000100 */
[----:B------:R2:W1:Y:S01]  /*0840*/  SYNCS.EXCH.64 URZ, [UR4+0x88], UR6 ;  /* 0x0000880604ff75b2 */ /* 0x0004620008000100 */
[----:B------:R-:W-:Y:S01]  /*0850*/  NOP ;  /* 0x0000000000007918 */ /* 0x000fe20000000000 */
.L_x_10:
[----:B------:R-:W4:Y:S01]  /*0860*/  SHFL.IDX PT, R2, R46, RZ, 0x1f ;  /* 0x00001fff2e027589 */ /* 0x000f2200000e0000 */
[----:B------:R-:W-:Y:S01]  /*0870*/  NOP ;  /* 0x0000000000007918 */ /* 0x000fe20000000000 */
[----:B----4-:R-:W-:-:S13]  /*0880*/  ISETP.NE.AND P0, PT, R2, 0x3, PT ;  /* 0x000000030200780c */ /* 0x010fda0003f05270 */
[----:B------:R-:W-:Y:S05]  /*0890*/  @P0 BRA `(.L_x_11) ;  /* 0x0000000000300947 */ /* 0x000fea0003800000 */
[----:B--23--:R-:W2:Y:S01]  /*08a0*/  S2UR UR6, SR_CgaCtaId ;  /* 0x00000000000679c3 */ /* 0x00cea20000008800 */
[----:B------:R-:W-:Y:S01]  /*08b0*/  UMOV UR4, 0x400 ;  /* 0x0000040000047882 */ /* 0x000fe20000000000 */
[----:B------:R-:W-:Y:S01]  /*08c0*/  UMOV UR5, 0x20 ;  /* 0x0000002000057882 */ /* 0x000fe20000000000 */
[----:B------:R-:W-:Y:S01]  /*08d0*/  ELECT P0, URZ, PT ;  /* 0x0000000000ff782f */ /* 0x000fe20003800000 */
[----:B--2---:R-:W-:Y:S02]  /*08e0*/  ULEA UR6, UR6, UR4, 0x18 ;  /* 0x0000000406067291 */ /* 0x004fe4000f8ec0ff */
[----:B------:R-:W-:-:S04]  /*08f0*/  UIADD3 UR4, UPT, UPT, -UR5, 0x100000, URZ ;  /* 0x0010000005047890 */ /* 0x000fc8000fffe1ff */
[----:B------:R-:W-:Y:S02]  /*0900*/  USHF.L.U32 UR5, UR4, 0xb, URZ ;  /* 0x0000000b04057899 */ /* 0x000fe400080006ff */
[----:B------:R-:W-:Y:S01]  /*0910*/  USHF.L.U32 UR4, UR4, 0x1, URZ ;  /* 0x0000000104047899 */ /* 0x000fe200080006ff */
[----:B------:R-:W2:Y:S11]  /*0920*/  FENCE.VIEW.ASYNC.S ;  /* 0x00000000000073c6 */ /* 0x000eb60000000000 */
[----:B--2---:R4:W2:Y:S01]  /*0930*/  SYNCS.EXCH.64 URZ, [UR6+0x90], UR4 ;  /* 0x0000900406ff75b2 */ /* 0x0048a20008000100 */
[----:B------:R4:W3:Y:S02]  /*0940*/  SYNCS.EXCH.64 URZ, [UR6+0x98], UR4 ;  /* 0x0000980406ff75b2 */ /* 0x0008e40008000100 */
[----:B----4-:R-:W-:Y:S01]  /*0950*/  NOP ;  /* 0x0000000000007918 */ /* 0x010fe20000000000 */
.L_x_11:
[----:B------:R-:W4:Y:S01]  /*0960*/  SHFL.IDX PT, R2, R46, RZ, 0x1f ;  /* 0x00001fff2e027589 */ /* 0x000f2200000e0000 */
[----:B------:R-:W-:Y:S01]  /*0970*/  NOP ;  /* 0x0000000000007918 */ /* 0x000fe20000000000 */
[----:B----4-:R-:W-:-:S13]  /*0980*/  ISETP.NE.AND P0, PT, R2, 0x4, PT ;  /* 0x000000040200780c */ /* 0x010fda0003f05270 */
[----:B------:R-:W-:Y:S05]  /*0990*/  @P0 BRA `(.L_x_12) ;  /* 0x00000000004c0947 */ /* 0x000fea0003800000 */
[----:B--23--:R-:W2:Y:S01]  /*09a0*/  S2UR UR6, SR_CgaCtaId ;  /* 0x00000000000679c3 */ /* 0x00cea20000008800 */
[----:B------:R-:W-:Y:S01]  /*09b0*/  UMOV UR4, 0x3a0 ;  /* 0x000003a000047882 */ /* 0x000fe20000000000 */
[----:B------:R-:W-:Y:S01]  /*09c0*/  UMOV UR5, 0x400 ;  /* 0x0000040000057882 */ /* 0x000fe20000000000 */
[----:B------:R-:W-:Y:S01]  /*09d0*/  USEL UR4, UR4, 0x320, UP3 ;  /* 0x0000032004047887 */ /* 0x000fe20009800000 */
[----:B------:R-:W-:Y:S01]  /*09e0*/  UMOV UR8, 0x1 ;  /* 0x0000000100087882 */ /* 0x000fe20000000000 */
[----:B------:R-:W-:Y:S01]  /*09f0*/  ELECT P0, URZ, PT ;  /* 0x0000000000ff782f */ /* 0x000fe20003800000 */
[----:B------:R-:W-:-:S04]  /*0a00*/  UIADD3 UR8, UPT, UPT, -UR8, 0x100000, URZ ;  /* 0x0010000008087890 */ /* 0x000fc8000fffe1ff */
[----:B------:R-:W-:Y:S02]  /*0a10*/  USHF.L.U32 UR9, UR8, 0xb, URZ ;  /* 0x0000000b08097899 */ /* 0x000fe400080006ff */
[----:B------:R-:W-:Y:S02]  /*0a20*/  USHF.L.U32 UR8, UR8, 0x1, URZ ;  /* 0x0000000108087899 */ /* 0x000fe400080006ff */
[----:B--2---:R-:W-:Y:S02]  /*0a30*/  ULEA UR6, UR6, UR5, 0x18 ;  /* 0x0000000506067291 */ /* 0x004fe4000f8ec0ff */
[----:B------:R-:W-:-:S04]  /*0a40*/  UIADD3 UR4, UPT, UPT, -UR4, 0x100000, URZ ;  /* 0x0010000004047890 */ /* 0x000fc8000fffe1ff */
[----:B------:R-:W-:Y:S02]  /*0a50*/  USHF.L.U32 UR5, UR4, 0xb, URZ ;  /* 0x0000000b04057899 */ /* 0x000fe400080006ff */
[----:B------:R-:W-:Y:S01]  /*0a60*/  USHF.L.U32 UR4, UR4, 0x1, URZ ;  /* 0x0000000104047899 */ /* 0x000fe200080006ff */
[----:B------:R-:W2:Y:S03]  /*0a70*/  FENCE.VIEW.ASYNC.S ;  /* 0x00000000000073c6 */ /* 0x000ea60000000000 */
[----:B--2---:R4:W2:Y:S08]  /*0a80*/  SYNCS.EXCH.64 URZ, [UR6+0xa0], UR8 ;  /* 0x0000a00806ff75b2 */ /* 0x0048b00008000100 */
[----:B------:R4:W3:Y:S01]  /*0a90*/  SYNCS.EXCH.64 URZ, [UR6+0xb0], UR4 ;  /* 0x0000b00406ff75b2 */ /* 0x0008e20008000100 */
[----:B------:R4:W1:Y:S01]  /*0aa0*/  SYNCS.EXCH.64 URZ, [UR6+0xa8], UR8 ;  /* 0x0000a80806ff75b2 */ /* 0x0008620008000100 */
[----:B------:R4:W1:Y:S02]  /*0ab0*/  SYNCS.EXCH.64 URZ, [UR6+0xb8], UR4 ;  /* 0x0000b80406ff75b2 */ /* 0x0008640008000100 */
[----:B----4-:R-:W-:Y:S01]  /*0ac0*/  NOP ;  /* 0x0000000000007918 */ /* 0x010fe20000000000 */
.L_x_12:
[----:B------:R-:W4:Y:S01]  /*0ad0*/  SHFL.IDX PT, R2, R46, RZ, 0x1f ;  /* 0x00001fff2e027589 */ /* 0x000f2200000e0000 */
[----:B------:R-:W-:Y:S01]  /*0ae0*/  NOP ;  /* 0x0000000000007918 */ /* 0x000fe20000000000 */
[----:B----4-:R-:W-:-:S13]  /*0af0*/  ISETP.NE.AND P0, PT, R2, 0x5, PT ;  /* 0x000000050200780c */ /* 0x010fda0003f05270 */
[----:B------:R-:W-:Y:S05]  /*0b00*/  @P0 BRA `(.L_x_13) ;  /* 0x0000000000580947 */ /* 0x000fea0003800000 */
[----:B--23--:R-:W2:Y:S01]  /*0b10*/  S2UR UR4, SR_CgaCtaId ;  /* 0x00000000000479c3 */ /* 0x00cea20000008800 */
        /* <DEDUP_REMOVED lines=12> */
[----:B--2---:R4:W2:Y:S01]  /*0be0*/  SYNCS.EXCH.64 URZ, [UR4+0xc0], UR8 ;  /* 0x0000c00804ff75b2 */ /* 0x0048a20008000100 */
[----:B------:R4:W3:Y:S01]  /*0bf0*/  SYNCS.EXCH.64 URZ, [UR4+0xe0], UR6 ;  /* 0x0000e00604ff75b2 */ /* 0x0008e20008000100 */
[----:B------:R4:W1:Y:S01]  /*0c00*/  SYNCS.EXCH.64 URZ, [UR4+0xc8], UR8 ;  /* 0x0000c80804ff75b2 */ /* 0x0008620008000100 */
[----:B------:R4:W1:Y:S01]  /*0c10*/  SYNCS.EXCH.64 URZ, [UR4+0xe8], UR6 ;  /* 0x0000e80604ff75b2 */ /* 0x0008620008000100 */
[----:B------:R4:W1:Y:S01]  /*0c20*/  SYNCS.EXCH.64 URZ, [UR4+0xd0], UR8 ;  /* 0x0000d00804ff75b2 */ /* 0x0008620008000100 */
[----:B------:R4:W1:Y:S01]  /*0c30*/  SYNCS.EXCH.64 URZ, [UR4+0xf0], UR6 ;  /* 0x0000f00604ff75b2 */ /* 0x0008620008000100 */
[----:B------:R4:W1:Y:S01]  /*0c40*/  SYNCS.EXCH.64 URZ, [UR4+0xd8], UR8 ;  /* 0x0000d80804ff75b2 */ /* 0x0008620008000100 */
[----:B------:R4:W1:Y:S02]  /*0c50*/  SYNCS.EXCH.64 URZ, [UR4+0xf8], UR6 ;  /* 0x0000f80604ff75b2 */ /* 0x0008640008000100 */
[----:B----4-:R-:W-:Y:S01]  /*0c60*/  NOP ;  /* 0x0000000000007918 */ /* 0x010fe20000000000 */
.L_x_13:
[----:B------:R-:W4:Y:S01]  /*0c70*/  SHFL.IDX PT, R2, R46, RZ, 0x1f ;  /* 0x00001fff2e027589 */ /* 0x000f2200000e0000 */
[----:B------:R-:W1:Y:S01]  /*0c80*/  S2UR UR54, SR_CgaCtaId ;  /* 0x00000000003679c3 */ /* 0x000e620000008800 */
[----:B------:R-:W-:Y:S01]  /*0c90*/  NOP ;  /* 0x0000000000007918 */ /* 0x000fe20000000000 */
[----:B----4-:R-:W-:-:S13]  /*0ca0*/  ISETP.NE.AND P0, PT, R2, 0x3, PT ;  /* 0x000000030200780c */ /* 0x010fda0003f05270 */
[----:B-1----:R-:W-:Y:S05]  /*0cb0*/  @P0 BRA `(.L_x_14) ;  /* 0x0000000000340947 */ /* 0x002fea0003800000 */
[----:B--23--:R-:W-:Y:S01]  /*0cc0*/  UMOV UR4, 0x400 ;  /* 0x0000040000047882 */ /* 0x00cfe20000000000 */
[----:B------:R-:W-:Y:S01]  /*0cd0*/  UMOV UR6, 0x20 ;  /* 0x0000002000067882 */ /* 0x000fe20000000000 */
[----:B------:R-:W-:Y:S02]  /*0ce0*/  ULEA UR4, UR54, UR4, 0x18 ;  /* 0x0000000436047291 */ /* 0x000fe4000f8ec0ff */
[----:B------:R-:W-:-:S04]  /*0cf0*/  UIADD3 UR6, UPT, UPT, -UR6, 0x100000, URZ ;  /* 0x0010000006067890 */ /* 0x000fc8000fffe1ff */
[----:B------:R-:W-:Y:S02]  /*0d00*/  USHF.L.U32 UR7, UR6, 0xb, URZ ;  /* 0x0000000b06077899 */ /* 0x000fe400080006ff */
[----:B------:R-:W-:Y:S01]  /*0d10*/  USHF.L.U32 UR6, UR6, 0x1, URZ ;  /* 0x0000000106067899 */ /* 0x000fe200080006ff */
[----:B------:R-:W-:Y:S01]  /*0d20*/  ELECT P0, URZ, PT ;  /* 0x0000000000ff782f */ /* 0x000fe20003800000 */
[----:B------:R-:W1:Y:S10]  /*0d30*/  FENCE.VIEW.ASYNC.S ;  /* 0x00000000000073c6 */ /* 0x000e740000000000 */
[----:B-1----:R1:W4:Y:S01]  /*0d40*/  SYNCS.EXCH.64 URZ, [UR4+0x100], UR6 ;  /* 0x0001000604ff75b2 */ /* 0x0023220008000100 */
[----:B------:R1:W2:Y:S01]  /*0d50*/  SYNCS.EXCH.64 URZ, [UR4+0x110], UR6 ;  /* 0x0001100604ff75b2 */ /* 0x0002a20008000100 */
[----:B------:R1:W3:Y:S01]  /*0d60*/  SYNCS.EXCH.64 URZ, [UR4+0x108], UR6 ;  /* 0x0001080604ff75b2 */ /* 0x0002e20008000100 */
[----:B------:R1:W1:Y:S01]  /*0d70*/  SYNCS.EXCH.64 URZ, [UR4+0x118], UR6 ;  /* 0x0001180604ff75b2 */ /* 0x0002620008000100 */
[----:B------:R-:W-:Y:S01]  /*0d80*/  NOP ;  /* 0x0000000000007918 */ /* 0x000fe20000000000 */
.L_x_14:
[----:B-123--:R-:W1:Y:S01]  /*0d90*/  LDCU UR4, c[0x0][0x36c] ;  /* 0x00006d80ff0477ac */ /* 0x00ee620008000800 */
[----:B------:R-:W-:Y:S01]  /*0da0*/  ISETP.NE.OR P3, PT, R0, 0x2, !P3 ;  /* 0x000000020000780c */ /* 0x000fe20005f65670 */
[----:B------:R-:W-:Y:S01]  /*0db0*/  NOP ;  /* 0x0000000000007918 */ /* 0x000fe20000000000 */
[----:B------:R-:W-:Y:S01]  /*0dc0*/  LOP3.LUT R0, R55, 0x1f, RZ, 0xc0, !PT ;  /* 0x0000001f37007812 */ /* 0x000fe200078ec0ff */
[----:B------:R-:W-:Y:S02]  /*0dd0*/  UISETP.NE.AND UP4, UPT, UR22, URZ, UPT ;  /* 0x000000ff1600728c */ /* 0x000fe4000bf85270 */
[----:B-1----:R-:W-:-:S09]  /*0de0*/  UISETP.EQ.U32.AND UP5, UPT, UR4, 0x1, UPT ;  /* 0x000000010400788c */ /* 0x002fd2000bfa2070 */
[----:B------:R-:W-:Y:S05]  /*0df0*/  BRA.U !UP5, `(.L_x_15) ;  /* 0x000000010d087547 */ /* 0x000fea000b800000 */
[----:B----4-:R-:W-:Y:S01]  /*0e00*/  UCGABAR_ARV ;  /* 0x00000000000079c7 */ /* 0x010fe20008000000 */
[----:B------:R-:W-:Y:S05]  /*0e10*/  BRA `(.L_x_16) ;  /* 0x0000000000047947 */ /* 0x000fea0003800000 */
.L_x_15:
[----:B----4-:R-:W-:Y:S01]  /*0e20*/  NOP ;  /* 0x0000000000007918 */ /* 0x010fe20000000000 */
.L_x_16:
[----:B------:R-:W1:Y:S01]  /*0e30*/  S2UR UR7, SR_CTAID.X ;  /* 0x00000000000779c3 */ /* 0x000e620000002500 */
[----:B------:R-:W-:-:S05]  /*0e40*/  CS2R.32 R48, SR_CgaSize ;  /* 0x0000000000307805 */ /* 0x000fca0000008a00 */
[----:B------:R-:W-:-:S05]  /*0e50*/  IMAD R48, R48, -0xa0, RZ ;  /* 0xffffff6030307824 */ /* 0x000fca00078e02ff */
[----:B------:R-:W-:-:S14]  /*0e60*/  R2UR UR5, R48 ;  /* 0x00000000300572ca */ /* 0x000fdc00000e0000 */
[----:B------:R-:W2:Y:S01]  /*0e70*/  LDCU UR5, c[0x0][UR5+0x2b0] ;  /* 0x00005600050577ac */ /* 0x000ea20008000800 */
[----:B------:R-:W-:-:S05]  /*0e80*/  CS2R.32 R48, SR_CgaSize ;  /* 0x0000000000307805 */ /* 0x000fca0000008a00 */
[----:B------:R-:W-:-:S05]  /*0e90*/  IMAD R48, R48, -0xa0, RZ ;  /* 0xffffff6030307824 */ /* 0x000fca00078e02ff */
[----:B------:R-:W-:-:S14]  /*0ea0*/  R2UR UR4, R48 ;  /* 0x00000000300472ca */ /* 0x000fdc00000e0000 */
[----:B------:R-:W3:Y:S01]  /*0eb0*/  LDCU UR4, c[0x0][UR4+0x2b4] ;  /* 0x00005680040477ac */ /* 0x000ee20008000800 */
[----:B------:R-:W4:Y:S01]  /*0ec0*/  S2UR UR8, SR_CTAID.Y ;  /* 0x00000000000879c3 */ /* 0x000f220000002600 */
[----:B------:R-:W-:-:S05]  /*0ed0*/  CS2R.32 R48, SR_CgaSize ;  /* 0x0000000000307805 */ /* 0x000fca0000008a00 */
[----:B------:R-:W-:-:S05]  /*0ee0*/  IMAD R48, R48, -0xa0, RZ ;  /* 0xffffff6030307824 */ /* 0x000fca00078e02ff */
[----:B------:R-:W-:-:S14]  /*0ef0*/  R2UR UR9, R48 ;  /* 0x00000000300972ca */ /* 0x000fdc00000e0000 */
[----:B------:R-:W3:Y:S01]  /*0f00*/  LDCU UR9, c[0x0][UR9+0x2a0] ;  /* 0x00005400090977ac */ /* 0x000ee20008000800 */
[----:B------:R-:W-:-:S05]  /*0f10*/  CS2R.32 R48, SR_CgaSize ;  /* 0x0000000000307805 */ /* 0x000fca0000008a00 */
[----:B------:R-:W-:-:S05]  /*0f20*/  IMAD R48, R48, -0xa0, RZ ;  /* 0xffffff6030307824 */ /* 0x000fca00078e02ff */
[----:B------:R-:W-:-:S14]  /*0f30*/  R2UR UR10, R48 ;  /* 0x00000000300a72ca */ /* 0x000fdc00000e0000 */
[----:B------:R-:W3:Y:S01]  /*0f40*/  LDCU UR10, c[0x0][UR10+0x2a4] ;  /* 0x000054800a0a77ac */ /* 0x000ee20008000800 */
[----:B------:R-:W3:Y:S01]  /*0f50*/  S2UR UR36, SR_CTAID.Z ;  /* 0x00000000002479c3 */ /* 0x000ee20000002700 */
[----:B------:R-:W3:Y:S01]  /*0f60*/  LDCU UR23, c[0x0][0xb24] ;  /* 0x00016480ff1777ac */ /* 0x000ee20008000800 */
[----:B------:R-:W3:Y:S01]  /*0f70*/  LDCU UR42, c[0x0][0xb24] ;  /* 0x00016480ff2a77ac */ /* 0x000ee20008000800 */
[----:B-1----:R-:W-:Y:S01]  /*0f80*/  I2FP.F32.U32 R3, UR7 ;  /* 0x0000000700037c45 */ /* 0x002fe20008201000 */
[----:B------:R-:W1:Y:S04]  /*0f90*/  LDCU UR27, c[0x0][0xb30] ;  /* 0x00016600ff1b77ac */ /* 0x000e680008000800 */
[----:B--2---:R-:W-:Y:S01]  /*0fa0*/  FMUL R3, R3, UR5 ;  /* 0x0000000503037c20 */ /* 0x004fe20008400000 */
[----:B------:R-:W-:Y:S01]  /*0fb0*/  USHF.L.U32 UR29, UR54, 0xa, URZ ;  /* 0x0000000a361d7899 */ /* 0x000fe200080006ff */
[----:B----4-:R-:W-:Y:S01]  /*0fc0*/  I2FP.F32.U32 R2, UR8 ;  /* 0x0000000800027c45 */ /* 0x010fe20008201000 */
[----:B------:R-:W-:Y:S01]  /*0fd0*/  UMOV UR25, UR7 ;  /* 0x0000000700197c82 */ /* 0x000fe20008000000 */
[----:B------:R-:W-:-:S02]  /*0fe0*/  UMOV UR26, UR8 ;  /* 0x00000008001a7c82 */ /* 0x000fc40008000000 */
[----:B------:R-:W2:Y:S01]  /*0ff0*/  F2I.U32.TRUNC.NTZ R3, R3 ;  /* 0x0000000300037305 */ /* 0x000ea2000020f000 */
[----:B---3--:R-:W-:Y:S01]  /*1000*/  UISETP.GE.AND UP2, UPT, UR23, 0x1, UPT ;  /* 0x000000011700788c */ /* 0x008fe2000bf46270 */
[----:B------:R-:W-:-:S06]  /*1010*/  FMUL R2, R2, UR4 ;  /* 0x0000000402027c20 */ /* 0x000fcc0008400000 */
[----:B------:R-:W3:Y:S01]  /*1020*/  F2I.U32.TRUNC.NTZ R2, R2 ;  /* 0x0000000200027305 */ /* 0x000ee2000020f000 */
[----:B--2---:R-:W-:Y:S02]  /*1030*/  R2UR UR4, R3 ;  /* 0x00000000030472ca */ /* 0x004fe400000e0000 */
[----:B---3--:R-:W-:Y:S02]  /*1040*/  R2UR UR6, R2 ;  /* 0x00000000020672ca */ /* 0x008fe400000e0000 */
[----:B------:R-:W-:-:S09]  /*1050*/  PRMT R2, RZ, 0x7610, R2 ;  /* 0x00007610ff027816 */ /* 0x000fd20000000002 */
[----:B------:R-:W-:-:S04]  /*1060*/  UIADD3 UR5, UPT, UPT, -UR4, URZ, URZ ;  /* 0x000000ff04057290 */ /* 0x000fc8000fffe1ff */
[----:B------:R-:W-:Y:S02]  /*1070*/  UIMAD UR5, UR9, UR5, UR7 ;  /* 0x00000005090572a4 */ /* 0x000fe4000f8e0207 */
[----:B------:R-:W-:-:S04]  /*1080*/  UIADD3 UR4, UPT, UPT, -UR6, URZ, URZ ;  /* 0x000000ff06047290 */ /* 0x000fc8000fffe1ff */
[----:B------:R-:W-:Y:S01]  /*1090*/  IMAD.U32 R48, RZ, RZ, UR5 ;  /* 0x00000005ff307e24 */ /* 0x000fe2000f8e00ff */
[----:B------:R-:W-:-:S06]  /*10a0*/  UIMAD UR4, UR10, UR4, UR8 ;  /* 0x000000040a0472a4 */ /* 0x000fcc000f8e0208 */
[----:B------:R-:W-:Y:S01]  /*10b0*/  IMAD.U32 R47, RZ, RZ, UR4 ;  /* 0x00000004ff2f7e24 */ /* 0x000fe2000f8e00ff */
[----:B-1----:R-:W-:Y:S06]  /*10c0*/  BRA.U UP4, `(.L_x_17) ;  /* 0x0000000104487547 */ /* 0x002fec000b800000 */
[----:B------:R-:W-:Y:S02]  /*10d0*/  R2UR UR4, R47 ;  /* 0x000000002f0472ca */ /* 0x000fe400000e0000 */
[----:B------:R-:W-:-:S11]  /*10e0*/  R2UR UR6, R48 ;  /* 0x00000000300672ca */ /* 0x000fd600000e0000 */
[----:B------:R-:W-:Y:S02]  /*10f0*/  UISETP.NE.AND UP0, UPT, UR4, URZ, UPT ;  /* 0x000000ff0400728c */ /* 0x000fe4000bf05270 */
[----:B------:R-:W-:Y:S02]  /*1100*/  UISETP.NE.AND UP1, UPT, UR4, 0x1, UPT ;  /* 0x000000010400788c */ /* 0x000fe4000bf25270 */
[----:B------:R-:W-:Y:S02]  /*1110*/  UISETP.EQ.OR UP0, UPT, UR6, URZ, !UP0 ;  /* 0x000000ff0600728c */ /* 0x000fe4000c702670 */
[----:B------:R-:W-:Y:S02]  /*1120*/  USEL UR5, URZ, 0x2, UP1 ;  /* 0x00000002ff057887 */ /* 0x000fe40008800000 */
[----:B------:R-:W-:Y:S02]  /*1130*/  USEL UR8, URZ, 0x1, !UP0 ;  /* 0x00000001ff087887 */ /* 0x000fe4000c000000 */
[----:B------:R-:W-:-:S02]  /*1140*/  UISETP.NE.AND UP0, UPT, UR4, 0x2, UPT ;  /* 0x000000020400788c */ /* 0x000fc4000bf05270 */
[----:B------:R-:W-:Y:S02]  /*1150*/  UISETP.NE.AND UP1, UPT, UR4, 0x3, UPT ;  /* 0x000000030400788c */ /* 0x000fe4000bf25270 */
[----:B------:R-:W-:Y:S02]  /*1160*/  USEL UR4, URZ, 0x4, UP0 ;  /* 0x00000004ff047887 */ /* 0x000fe40008000000 */
[----:B------:R-:W-:Y:S02]  /*1170*/  UISETP.NE.AND UP0, UPT, UR6, URZ, UPT ;  /* 0x000000ff0600728c */ /* 0x000fe4000bf05270 */
[----:B------:R-:W-:Y:S02]  /*1180*/  USEL UR6, URZ, 0x8, UP1 ;  /* 0x00000008ff067887 */ /* 0x000fe40008800000 */
[----:B------:R-:W-:Y:S02]  /*1190*/  USEL UR7, UR5, 0x2, UP0 ;  /* 0x0000000205077887 */ /* 0x000fe40008000000 */
[----:B------:R-:W-:-:S02]  /*11a0*/  USEL UR4, UR4, 0x4, UP0 ;  /* 0x0000000404047887 */ /* 0x000fc40008000000 */
[----:B------:R-:W-:Y:S02]  /*11b0*/  USEL UR5, UR6, 0x8, UP0 ;  /* 0x0000000806057887 */ /* 0x000fe40008000000 */
[----:B------:R-:W-:-:S04]  /*11c0*/  UIADD3 UR4, UPT, UPT, UR4, UR7, UR8 ;  /* 0x0000000704047290 */ /* 0x000fc8000fffe008 */
[----:B------:R-:W-:-:S06]  /*11d0*/  UIADD3 UR4, UPT, UPT, UR4, UR5, URZ ;  /* 0x0000000504047290 */ /* 0x000fcc000fffe0ff */
[----:B------:R-:W-:Y:S02]  /*11e0*/  IMAD.U32 R2, RZ, RZ, UR4 ;  /* 0x00000004ff027e24 */ /* 0x000fe4000f8e00ff */
.L_x_17:
[----:B------:R-:W-:Y:S05]  /*11f0*/  BRA.U !UP2, `(.L_x_18) ;  /* 0x000000010ad47547 */ /* 0x000fea000b800000 */
[----:B------:R-:W1:Y:S01]  /*1200*/  LDCU.128 UR12, c[0x0][0xb10] ;  /* 0x00016200ff0c77ac */ /* 0x000e620008000c00 */
[----:B------:R-:W2:Y:S01]  /*1210*/  LDCU UR6, c[0x0][0x370] ;  /* 0x00006e00ff0677ac */ /* 0x000ea20008000800 */
[----:B------:R-:W3:Y:S01]  /*1220*/  LDCU UR5, c[0x0][0x374] ;  /* 0x00006e80ff0577ac */ /* 0x000ee20008000800 */
[----:B------:R-:W4:Y:S01]  /*1230*/  LDCU UR24, c[0x0][0xb0c] ;  /* 0x00016180ff1877ac */ /* 0x000f220008000800 */
[----:B------:R-:W4:Y:S01]  /*1240*/  LDCU UR4, c[0x0][0xb20] ;  /* 0x00016400ff0477ac */ /* 0x000f220008000800 */
[----:B------:R-:W4:Y:S01]  /*1250*/  LDCU.64 UR8, c[0x0][0xb28] ;  /* 0x00016500ff0877ac */ /* 0x000f220008000a00 */
[----:B-1----:R-:W-:Y:S02]  /*1260*/  UISETP.NE.AND UP0, UPT, UR14, 0x1, UPT ;  /* 0x000000010e00788c */ /* 0x002fe4000bf05270 */
[----:B---3--:R-:W-:Y:S02]  /*1270*/  UIMAD.WIDE.U32 UR10, UR5, UR15, URZ ;  /* 0x0000000f050a72a5 */ /* 0x008fe4000f8e00ff */
[----:B--2---:R-:W-:-:S02]  /*1280*/  UIMAD.WIDE.U32 UR18, UR6, UR12, URZ ;  /* 0x0000000c061272a5 */ /* 0x004fc4000f8e00ff */
[----:B----4-:R-:W-:Y:S02]  /*1290*/  UISETP.NE.AND UP1, UPT, UR24, 0x1, UPT ;  /* 0x000000011800788c */ /* 0x010fe4000bf25270 */
[----:B------:R-:W-:Y:S01]  /*12a0*/  UISETP.NE.AND UP2, UPT, UR23, 0x1, UPT ;  /* 0x000000011700788c */ /* 0x000fe2000bf45270 */
[----:B------:R-:W-:Y:S02]  /*12b0*/  UMOV UR10, UR11 ;  /* 0x0000000b000a7c82 */ /* 0x000fe40008000000 */
[----:B------:R-:W-:Y:S01]  /*12c0*/  UMOV UR18, UR19 ;  /* 0x0000001300127c82 */ /* 0x000fe20008000000 */
[----:B------:R-:W-:Y:S02]  /*12d0*/  @UP0 USHF.R.U32.HI UR5, URZ, UR4, UR10 ;  /* 0x00000004ff050299 */ /* 0x000fe4000801160a */
[----:B------:R-:W-:Y:S02]  /*12e0*/  UIMAD.WIDE.U32 UR20, UR26, UR15, URZ ;  /* 0x0000000f1a1472a5 */ /* 0x000fe4000f8e00ff */
[----:B------:R-:W-:-:S02]  /*12f0*/  UIMAD.WIDE.U32 UR10, UR5, UR8, URZ ;  /* 0x00000008050a72a5 */ /* 0x000fc4000f8e00ff */
[----:B------:R-:W-:Y:S02]  /*1300*/  @UP1 USHF.R.U32.HI UR6, URZ, UR13, UR18 ;  /* 0x0000000dff061299 */ /* 0x000fe40008011612 */
[----:B------:R-:W-:Y:S02]  /*1310*/  UIMAD.WIDE.U32 UR16, UR25, UR12, URZ ;  /* 0x0000000c191072a5 */ /* 0x000fe4000f8e00ff */
[----:B------:R-:W-:Y:S01]  /*1320*/  UIMAD.WIDE.U32 UR18, UR6, UR8, URZ ;  /* 0x00000008061272a5 */ /* 0x000fe2000f8e00ff */
[----:B------:R-:W-:Y:S01]  /*1330*/  UMOV UR20, UR21 ;  /* 0x0000001500147c82 */ /* 0x000fe20008000000 */
[----:B------:R-:W-:Y:S01]  /*1340*/  UMOV UR10, UR11 ;  /* 0x0000000b000a7c82 */ /* 0x000fe20008000000 */
[----:B------:R-:W-:Y:S02]  /*1350*/  USHF.R.U32.HI UR20, URZ, UR4, UR20 ;  /* 0x00000004ff147299 */ /* 0x000fe40008011614 */
[----:B------:R-:W-:Y:S02]  /*1360*/  @UP2 USHF.R.U32.HI UR5, URZ, UR9, UR10 ;  /* 0x00000009ff052299 */ /* 0x000fe4000801160a */
[----:B------:R-:W-:Y:S01]  /*1370*/  UMOV UR7, UR19 ;  /* 0x0000001300077c82 */ /* 0x000fe20008000000 */
[----:B------:R-:W-:Y:S01]  /*1380*/  UMOV UR16, UR17 ;  /* 0x0000001100107c82 */ /* 0x000fe20008000000 */
[----:B------:R-:W-:-:S02]  /*1390*/  @UP2 USHF.R.U32.HI UR6, URZ, UR9, UR7 ;  /* 0x00000009ff062299 */ /* 0x000fc40008011607 */
[----:B------:R-:W-:Y:S02]  /*13a0*/  USHF.R.U32.HI UR13, URZ, UR13, UR16 ;  /* 0x0000000dff0d7299 */ /* 0x000fe40008011610 */
[----:B------:R-:W-:Y:S02]  /*13b0*/  USEL UR4, UR26, UR20, !UP0 ;  /* 0x000000141a047287 */ /* 0x000fe4000c000000 */
[----:B------:R-:W-:Y:S02]  /*13c0*/  UIMAD UR7, UR5, UR23, URZ ;  /* 0x00000017050772a4 */ /* 0x000fe4000f8e02ff */
[----:B------:R-:W-:Y:S02]  /*13d0*/  USEL UR5, UR25, UR13, !UP1 ;  /* 0x0000000d19057287 */ /* 0x000fe4000c800000 */
[----:B------:R-:W-:Y:S02]  /*13e0*/  UIMAD UR12, UR6, UR23, URZ ;  /* 0x00000017060c72a4 */ /* 0x000fe4000f8e02ff */
[----:B------:R-:W-:-:S02]  /*13f0*/  UISETP.GE.AND UP0, UPT, UR4, UR7, UPT ;  /* 0x000000070400728c */ /* 0x000fc4000bf06270 */
[----:B------:R-:W-:Y:S02]  /*1400*/  UIMAD.WIDE.U32 UR10, UR4, UR8, URZ ;  /* 0x00000008040a72a5 */ /* 0x000fe4000f8e00ff */
[----:B------:R-:W-:Y:S02]  /*1410*/  UISETP.GE.OR UP0, UPT, UR5, UR12, UP0 ;  /* 0x0000000c0500728c */ /* 0x000fe40008706670 */
[----:B------:R-:W-:Y:S02]  /*1420*/  UIMAD.WIDE.U32 UR12, UR5, UR8, URZ ;  /* 0x00000008050c72a5 */ /* 0x000fe4000f8e00ff */
[----:B------:R-:W-:Y:S01]  /*1430*/  UIADD3 UR10, UPT, UPT, -UR4, URZ, URZ ;  /* 0x000000ff040a7290 */ /* 0x000fe2000fffe1ff */
[----:B------:R-:W-:Y:S01]  /*1440*/  UMOV UR8, UR11 ;  /* 0x0000000b00087c82 */ /* 0x000fe20008000000 */
[----:B------:R-:W-:Y:S02]  /*1450*/  UIADD3 UR11, UPT, UPT, -UR5, URZ, URZ ;  /* 0x000000ff050b7290 */ /* 0x000fe4000fffe1ff */
[----:B------:R-:W-:-:S03]  /*1460*/  USHF.R.U32.HI UR8, URZ, UR9, UR8 ;  /* 0x00000009ff087299 */ /* 0x000fc60008011608 */
[----:B------:R-:W-:Y:S01]  /*1470*/  @!UP0 UMOV UR7, UR13 ;  /* 0x0000000d00078c82 */ /* 0x000fe20008000000 */
[----:B------:R-:W-:Y:S02]  /*1480*/  UIMAD UR26, UR14, UR10, UR26 ;  /* 0x0000000a0e1a72a4 */ /* 0x000fe4000f8e021a */
[----:B------:R-:W-:Y:S02]  /*1490*/  USEL UR8, UR4, UR8, !UP2 ;  /* 0x0000000804087287 */ /* 0x000fe4000d000000 */
[----:B------:R-:W-:Y:S02]  /*14a0*/  @!UP0 USHF.R.U32.HI UR7, URZ, UR9, UR7 ;  /* 0x00000009ff078299 */ /* 0x000fe40008011607 */
[----:B------:R-:W-:Y:S02]  /*14b0*/  UIADD3 UR9, UPT, UPT, -UR8, URZ, URZ ;  /* 0x000000ff08097290 */ /* 0x000fe4000fffe1ff */
[----:B------:R-:W-:Y:S02]  /*14c0*/  @!UP0 USEL UR7, UR5, UR7, !UP2 ;  /* 0x0000000705078287 */ /* 0x000fe4000d000000 */
[----:B------:R-:W-:-:S02]  /*14d0*/  UIMAD UR9, UR23, UR9, UR4 ;  /* 0x00000009170972a4 */ /* 0x000fc4000f8e0204 */
[----:B------:R-:W-:Y:S02]  /*14e0*/  @!UP0 UIADD3 UR8, UPT, UPT, UR8, -UR7, URZ ;  /* 0x8000000708088290 */ /* 0x000fe4000fffe0ff */
[----:B------:R-:W-:Y:S02]  /*14f0*/  @!UP0 UIMAD UR6, UR9, UR6, UR7 ;  /* 0x00000006090682a4 */ /* 0x000fe4000f8e0207 */
[----:B------:R-:W-:Y:S02]  /*1500*/  @!UP0 UIMAD UR4, UR8, UR23, UR5 ;  /* 0x00000017080482a4 */ /* 0x000fe4000f8e0205 */
[----:B------:R-:W-:Y:S02]  /*1510*/  UIMAD UR25, UR24, UR11, UR25 ;  /* 0x0000000b181972a4 */ /* 0x000fe4000f8e0219 */
[----:B------:R-:W-:Y:S01]  /*1520*/  UIMAD UR26, UR4, UR14, UR26 ;  /* 0x0000000e041a72a4 */ /* 0x000fe2000f8e021a */
[----:B------:R-:W-:Y:S02]  /*1530*/  @!UP0 UMOV UR5, UR6 ;  /* 0x0000000600058c82 */ /* 0x000fe40008000000 */
[----:B------:R-:W-:-:S12]  /*1540*/  UIMAD UR25, UR5, UR24, UR25 ;  /* 0x00000018051972a4 */ /* 0x000fd8000f8e0219 */
.L_x_18:
[----:B------:R-:W-:Y:S02]  /*1550*/  UISETP.NE.AND UP1, UPT, UR27, 0x1, UPT ;  /* 0x000000011b00788c */ /* 0x000fe4000bf25270 */
[----:B------:R-:W-:Y:S02]  /*1560*/  UISETP.NE.AND UP0, UPT, UR22, 0x2, UPT ;  /* 0x000000021600788c */ /* 0x000fe4000bf05270 */
[----:B------:R-:W-:-:S05]  /*1570*/  ULOP3.LUT UR29, UR29, 0xc00, URZ, 0xc0, !UPT ;  /* 0x00000c001d1d7892 */ /* 0x000fca000f8ec0ff */
[----:B------:R-:W-:Y:S07]  /*1580*/  BRA.U UP1, `(.L_x_19) ;  /* 0x0000000101447547 */ /* 0x000fee000b800000 */
[----:B------:R-:W1:Y:S01]  /*1590*/  LDCU.128 UR8, c[0x0][0xb10] ;  /* 0x00016200ff0877ac */ /* 0x000e620008000c00 */
[----:B------:R-:W2:Y:S01]  /*15a0*/  LDCU UR12, c[0x0][0xb0c] ;  /* 0x00016180ff0c77ac */ /* 0x000ea20008000800 */
[----:B------:R-:W3:Y:S01]  /*15b0*/  LDCU UR13, c[0x0][0xb20] ;  /* 0x00016400ff0d77ac */ /* 0x000ee20008000800 */
[----:B-1----:R-:W-:Y:S02]  /*15c0*/  UIMAD.WIDE.U32 UR6, UR25, UR8, URZ ;  /* 0x00000008190672a5 */ /* 0x002fe4000f8e00ff */
[----:B------:R-:W-:Y:S02]  /*15d0*/  UIMAD.WIDE.U32 UR4, UR26, UR11, URZ ;  /* 0x0000000b1a0472a5 */ /* 0x000fe4000f8e00ff */
[----:B--2---:R-:W-:Y:S02]  /*15e0*/  UISETP.NE.AND UP2, UPT, UR12, 0x1, UPT ;  /* 0x000000010c00788c */ /* 0x004fe4000bf45270 */
[----:B------:R-:W-:Y:S01]  /*15f0*/  UISETP.NE.AND UP1, UPT, UR10, 0x1, UPT ;  /* 0x000000010a00788c */ /* 0x000fe2000bf25270 */
[----:B------:R-:W-:-:S02]  /*1600*/  UMOV UR6, UR7 ;  /* 0x0000000700067c82 */ /* 0x000fc40008000000 */
[----:B------:R-:W-:Y:S01]  /*1610*/  UMOV UR4, UR5 ;  /* 0x0000000500047c82 */ /* 0x000fe20008000000 */
[----:B------:R-:W-:Y:S02]  /*1620*/  USHF.R.U32.HI UR6, URZ, UR9, UR6 ;  /* 0x00000009ff067299 */ /* 0x000fe40008011606 */
[----:B---3--:R-:W-:Y:S02]  /*1630*/  USHF.R.U32.HI UR4, URZ, UR13, UR4 ;  /* 0x0000000dff047299 */ /* 0x008fe40008011604 */
[----:B------:R-:W-:Y:S02]  /*1640*/  USEL UR5, UR25, UR6, !UP2 ;  /* 0x0000000619057287 */ /* 0x000fe4000d000000 */
[----:B------:R-:W-:-:S04]  /*1650*/  USEL UR4, UR26, UR4, !UP1 ;  /* 0x000000041a047287 */ /* 0x000fc8000c800000 */
[----:B------:R-:W-:Y:S02]  /*1660*/  UIADD3 UR6, UPT, UPT, UR5, -UR4, URZ ;  /* 0x8000000405067290 */ /* 0x000fe4000fffe0ff */
[----:B------:R-:W-:Y:S02]  /*1670*/  UIADD3 UR4, UPT, UPT, -UR5, UR4, URZ ;  /* 0x0000000405047290 */ /* 0x000fe4000fffe1ff */
[----:B------:R-:W-:Y:S02]  /*1680*/  UIMAD UR26, UR6, UR10, UR26 ;  /* 0x0000000a061a72a4 */ /* 0x000fe4000f8e021a */
[----:B------:R-:W-:-:S12]  /*1690*/  UIMAD UR25, UR4, UR12, UR25 ;  /* 0x0000000c041972a4 */ /* 0x000fd8000f8e0219 */
.L_x_19:
[----:B------:R-:W-:Y:S05]  /*16a0*/  BRA.U !UP5, `(.L_x_20) ;  /* 0x000000010d0c7547 */ /* 0x000fea000b800000 */
[----:B------:R-:W-:Y:S01]  /*16b0*/  UCGABAR_WAIT ;  /* 0x0000000000007dc7 */ /* 0x000fe20008000000 */
[----:B------:R-:W-:Y:S01]  /*16c0*/  CCTL.IVALL ;  /* 0x00000000ff00798f */ /* 0x000fe20002000000 */
[----:B------:R-:W-:Y:S05]  /*16d0*/  BRA `(.L_x_21) ;  /* 0x0000000000047947 */ /* 0x000fea0003800000 */
.L_x_20:
[----:B------:R-:W-:Y:S06]  /*16e0*/  BAR.SYNC.DEFER_BLOCKING 0x0 ;  /* 0x0000000000007b1d */ /* 0x000fec0000010000 */
.L_x_21:
[----:B------:R-:W-:Y:S05]  /*16f0*/  BRA.U UP0, `(.L_x_22) ;  /* 0x0000001500747547 */ /* 0x000fea000b800000 */
[----:B------:R-:W1:Y:S01]  /*1700*/  LDCU UR6, c[0x0][0x38c] ;  /* 0x00007180ff0677ac */ /* 0x000e620008000800 */
[----:B------:R-:W-:Y:S01]  /*1710*/  PLOP3.LUT P1, PT, PT, PT, UP3, 0x80, 0x8 ;  /* 0x000000000008781c */ /* 0x000fe20003f2f038 */
[----:B------:R-:W-:Y:S01]  /*1720*/  IMAD.MOV.U32 R12, RZ, RZ, 0x1 ;  /* 0x00000001ff0c7424 */ /* 0x000fe200078e00ff */
[----:B------:R-:W-:Y:S01]  /*1730*/  ISETP.EQ.OR P2, PT, R0, RZ, P3 ;  /* 0x000000ff0000720c */ /* 0x000fe20001f42670 */
[----:B------:R-:W-:Y:S01]  /*1740*/  UISETP.NE.AND UP1, UPT, UR22, URZ, UPT ;  /* 0x000000ff1600728c */ /* 0x000fe2000bf25270 */
[----:B------:R-:W-:Y:S02]  /*1750*/  PLOP3.LUT P1, PT, P1, PT, PT, 0x8, 0x80 ;  /* 0x000000000080781c */ /* 0x000fe40000f2e170 */
[----:B------:R-:W-:Y:S01]  /*1760*/  CS2R R10, SRZ ;  /* 0x00000000000a7805 */ /* 0x000fe2000001ff00 */
[----:B------:R-:W-:Y:S01]  /*1770*/  IMAD.MOV.U32 R9, RZ, RZ, RZ ;  /* 0x000000ffff097224 */ /* 0x000fe200078e00ff */
[----:B------:R-:W2:Y:S01]  /*1780*/  LDCU UR45, c[0x0][0x370] ;  /* 0x00006e00ff2d77ac */ /* 0x000ea20008000800 */
[----:B------:R-:W-:Y:S01]  /*1790*/  IMAD.MOV.U32 R8, RZ, RZ, 0x1 ;  /* 0x00000001ff087424 */ /* 0x000fe200078e00ff */
[----:B------:R-:W3:Y:S01]  /*17a0*/  LDCU.64 UR40, c[0x0][0x348] ;  /* 0x00006900ff2877ac */ /* 0x000ee20008000a00 */
[----:B------:R-:W-:-:S02]  /*17b0*/  USHF.R.U32.HI UR49, URZ, 0x6, UR29 ;  /* 0x00000006ff317899 */ /* 0x000fc4000801161d */
[----:B-1----:R-:W-:Y:S02]  /*17c0*/  UIADD3 UR5, UPT, UPT, UR6, 0x7f, URZ ;  /* 0x0000007f06057890 */ /* 0x002fe4000fffe0ff */
[----:B------:R-:W-:Y:S02]  /*17d0*/  UIADD3 UR50, UPT, UPT, UR6, 0xfe, URZ ;  /* 0x000000fe06327890 */ /* 0x000fe4000fffe0ff */
[----:B------:R-:W-:Y:S01]  /*17e0*/  USHF.R.S32.HI UR4, URZ, 0x1f, UR5 ;  /* 0x0000001fff047899 */ /* 0x000fe20008011405 */
[----:B------:R-:W1:Y:S03]  /*17f0*/  LDCU UR44, c[0x0][0x374] ;  /* 0x00006e80ff2c77ac */ /* 0x000e660008000800 */
[----:B------:R-:W-:Y:S02]  /*1800*/  ULEA.HI UR4, UR4, UR5, URZ, 0x7 ;  /* 0x0000000504047291 */ /* 0x000fe4000f8f38ff */
[----:B------:R-:W-:-:S02]  /*1810*/  USEL UR31, UR37, 0x2, UP1 ;  /* 0x00000002251f7887 */ /* 0x000fc40008800000 */
[----:B------:R-:W-:Y:S02]  /*1820*/  USHF.R.S32.HI UR47, URZ, 0x7, UR4 ;  /* 0x00000007ff2f7899 */ /* 0x000fe40008011404 */
[----:B------:R-:W-:Y:S02]  /*1830*/  UIADD3 UR4, UPT, UPT, UR6, -0x1, URZ ;  /* 0xffffffff06047890 */ /* 0x000fe4000fffe0ff */
[----:B------:R-:W-:Y:S02]  /*1840*/  UISETP.LT.U32.AND UP0, UPT, UR47, 0x6, UPT ;  /* 0x000000062f00788c */ /* 0x000fe4000bf01070 */
[----:B------:R-:W-:Y:S02]  /*1850*/  UISETP.GE.U32.AND UP2, UPT, UR4, -0xff, UPT ;  /* 0xffffff010400788c */ /* 0x000fe4000bf46070 */
[----:B------:R-:W-:Y:S01]  /*1860*/  USEL UR46, UR47, 0x6, UP0 ;  /* 0x000000062f2e7887 */ /* 0x000fe20008000000 */
[----:B------:R-:W-:-:S03]  /*1870*/  UMOV UR23, URZ ;  /* 0x000000ff00177c82 */ /* 0x000fc60008000000 */
[----:B------:R-:W-:Y:S02]  /*1880*/  UIADD3 UR30, UPT, UPT, UR46, -0x1, URZ ;  /* 0xffffffff2e1e7890 */ /* 0x000fe4000fffe0ff */
[----:B------:R-:W-:-:S03]  /*1890*/  UIADD3 UR48, UPT, UPT, UR47, -UR46, URZ ;  /* 0x8000002e2f307290 */ /* 0x000fc6000fffe0ff */
[----:B------:R-:W-:-:S04]  /*18a0*/  @UP2 UIADD3 UR30, UPT, UPT, UR46, URZ, URZ ;  /* 0x000000ff2e1e2290 */ /* 0x000fc8000fffe0ff */
[----:B-123--:R-:W-:-:S12]  /*18b0*/  UIADD3 UR30, UPT, UPT, UR30, 0x1, URZ ;  /* 0x000000011e1e7890 */ /* 0x00efd8000fffe0ff */
.L_x_42:
[----:B------:R-:W-:Y:S01]  /*18c0*/  UISETP.NE.AND UP0, UPT, UR54, URZ, UPT ;  /* 0x000000ff3600728c */ /* 0x000fe2000bf05270 */
[----:B------:R-:W1:Y:S08]  /*18d0*/  S2UR UR54, SR_CgaCtaId ;  /* 0x00000000003679c3 */ /* 0x000e700000008800 */
[----:B------:R-:W-:Y:S05]  /*18e0*/  BRA.U UP0, `(.L_x_23) ;  /* 0x0000000100347547 */ /* 0x000fea000b800000 */
[----:B------:R-:W2:Y:S01]  /*18f0*/  S2R R0, SR_CgaCtaId ;  /* 0x0000000000007919 */ /* 0x000ea20000008800 */
[----:B------:R-:W-:-:S04]  /*1900*/  MOV R2, 0x400 ;  /* 0x0000040000027802 */ /* 0x000fc80000000f00 */
[----:B--2---:R-:W-:Y:S02]  /*1910*/  LEA R0, R0, R2, 0x18 ;  /* 0x0000000200007211 */ /* 0x004fe400078ec0ff */
[----:B------:R-:W-:-:S03]  /*1920*/  SHF.L.U32 R2, R8, 0x1f, RZ ;  /* 0x0000001f08027819 */ /* 0x000fc600000006ff */
[----:B------:R-:W-:-:S04]  /*1930*/  IMAD R0, R9, 0x8, R0 ;  /* 0x0000000809007824 */ /* 0x000fc800078e0200 */
[----:B------:R-:W2:Y:S02]  /*1940*/  SYNCS.PHASECHK.TRANS64.TRYWAIT P0, [R0+URZ+0x110], R2 ;  /* 0x00011002000075a7 */ /* 0x000ea400080011ff */
[----:B--2---:R-:W-:Y:S05]  /*1950*/  @!P0 BRA `(.L_x_24) ;  /* 0x0000006000388947 */ /* 0x004fea0003800000 */
.L_x_124:
[----:B------:R-:W-:Y:S01]  /*1960*/  VIADD R9, R9, 0x1 ;  /* 0x0000000109097836 */ /* 0x000fe20000000000 */
[----:B------:R2:W-:Y:S04]  /*1970*/  SYNCS.ARRIVE.TRANS64.A1T0 RZ, [R0+URZ+0x100], RZ ;  /* 0x000100ff00ff79a7 */ /* 0x0005e800081000ff */
[----:B------:R-:W-:-:S04]  /*1980*/  ISETP.NE.AND P0, PT, R9, 0x2, PT ;  /* 0x000000020900780c */ /* 0x000fc80003f05270 */
[----:B------:R-:W-:Y:S02]  /*1990*/  SEL R9, R9, RZ, P0 ;  /* 0x000000ff09097207 */ /* 0x000fe40000000000 */
[----:B--2---:R-:W-:-:S04]  /*19a0*/  SEL R0, RZ, 0x1, P0 ;  /* 0x00000001ff007807 */ /* 0x004fc80000000000 */
[----:B------:R-:W-:-:S07]  /*19b0*/  LOP3.LUT R8, R8, R0, RZ, 0x3c, !PT ;  /* 0x0000000008087212 */ /* 0x000fce00078e3cff */
.L_x_23:
[----:B------:R-:W-:Y:S01]  /*19c0*/  UMOV UR21, 0x400 ;  /* 0x0000040000157882 */ /* 0x000fe20000000000 */
[----:B------:R-:W-:Y:S01]  /*19d0*/  SHF.L.U32 R0, R12, 0x1f, RZ ;  /* 0x0000001f0c007819 */ /* 0x000fe200000006ff */
[----:B-1----:R-:W-:Y:S02]  /*19e0*/  ULEA UR21, UR54, UR21, 0x18 ;  /* 0x0000001536157291 */ /* 0x002fe4000f8ec0ff */
[----:B------:R-:W-:Y:S02]  /*19f0*/  UISETP.GE.U32.AND UP0, UPT, UR50, 0xff, UPT ;  /* 0x000000ff3200788c */ /* 0x000fe4000bf06070 */
[----:B------:R-:W-:Y:S02]  /*1a00*/  ULEA UR4, UR23, UR21, 0x3 ;  /* 0x0000001517047291 */ /* 0x000fe4000f8e18ff */
[----:B------:R-:W-:Y:S02]  /*1a10*/  USHF.L.U32 UR19, UR26, 0x6, URZ ;  /* 0x000000061a137899 */ /* 0x000fe400080006ff */
[----:B------:R-:W-:Y:S01]  /*1a20*/  ULEA UR35, UR25, UR49, 0x6 ;  /* 0x0000003119237291 */ /* 0x000fe2000f8e30ff */
[----:B------:R-:W-:-:S04]  /*1a30*/  UMOV UR13, URZ ;  /* 0x000000ff000d7c82 */ /* 0x000fc80008000000 */
[----:B------:R1:W2:Y:S01]  /*1a40*/  SYNCS.PHASECHK.TRANS64.TRYWAIT P0, [UR4+0x30], R0 ;  /* 0x00003000ff0075a7 */ /* 0x0002a20008001104 */
[----:B------:R-:W-:Y:S06]  /*1a50*/  BRA.U !UP0, `(.L_x_25) ;  /* 0x0000000108f47547 */ /* 0x000fec000b800000 */
[----:B------:R-:W-:Y:S01]  /*1a60*/  UMOV UR22, URZ ;  /* 0x000000ff00167c82 */ /* 0x000fe20008000000 */
[----:B------:R-:W-:-:S05]  /*1a70*/  UMOV UR4, UR23 ;  /* 0x0000001700047c82 */ /* 0x000fca0008000000 */
.L_x_31:
[----:B------:R-:W-:Y:S01]  /*1a80*/  ULEA UR33, UR4, UR21, 0x3 ;  /* 0x0000001504217291 */ /* 0x000fe2000f8e18ff */
[----:B--2---:R-:W-:Y:S01]  /*1a90*/  @!P3 MOV R2, 0x8000 ;  /* 0x000080000002b802 */ /* 0x004fe20000000f00 */
[----:B--2-4-:R-:W-:Y:S10]  /*1aa0*/  @P0 BRA `(.L_x_26) ;  /* 0x00000000000c0947 */ /* 0x014ff40003800000 */
[----:B------:R-:W-:-:S04]  /*1ab0*/  SHF.L.U32 R3, R12, 0x1f, RZ ;  /* 0x0000001f0c037819 */ /* 0x000fc800000006ff */
[----:B------:R-:W2:Y:S02]  /*1ac0*/  SYNCS.PHASECHK.TRANS64.TRYWAIT P0, [UR33+0x30], R3 ;  /* 0x00003003ff0075a7 */ /* 0x000ea40008001121 */
[----:B--2---:R-:W-:Y:S05]  /*1ad0*/  @!P0 BRA `(.L_x_27) ;  /* 0x0000005c00ec8947 */ /* 0x004fea0003800000 */
.L_x_26:
[----:B------:R2:W-:Y:S01]  /*1ae0*/  @!P3 SYNCS.ARRIVE.TRANS64 RZ, [UR33], R2 ;  /* 0x00000002ffffb9a7 */ /* 0x0005e20008000021 */
[----:B------:R-:W-:-:S04]  /*1af0*/  ULOP3.LUT UR5, UR31, 0x2, URZ, 0xfc, !UPT ;  /* 0x000000021f057892 */ /* 0x000fc8000f8efcff */
[----:B------:R-:W-:-:S09]  /*1b00*/  UISETP.NE.AND UP0, UPT, UR5, 0x2, UPT ;  /* 0x000000020500788c */ /* 0x000fd2000bf05270 */
[----:B------:R-:W-:Y:S05]  /*1b10*/  BRA.U UP0, `(.L_x_28) ;  /* 0x0000000100047547 */ /* 0x000fea000b800000 */
[----:B------:R-:W-:Y:S05]  /*1b20*/  BPT.TRAP 0x1 ;  /* 0x000000040000795c */ /* 0x000fea0000300000 */
.L_x_28:
[----:B------:R-:W-:Y:S04]  /*1b30*/  BSSY.RECONVERGENT B0, `(.L_x_29) ;  /* 0x0000003000007945 */ /* 0x000fe80003800200 */
[----:B------:R-:W-:Y:S05]  /*1b40*/  @P2 BRA `(.L_x_30) ;  /* 0x0000000000042947 */ /* 0x000fea0003800000 */
[----:B------:R-:W-:Y:S05]  /*1b50*/  BPT.TRAP 0x1 ;  /* 0x000000040000795c */ /* 0x000fea0000300000 */
.L_x_30:
[----:B------:R-:W-:Y:S05]  /*1b60*/  BSYNC.RECONVERGENT B0 ;  /* 0x0000000000007941 */ /* 0x000fea0003800200 */
.L_x_29:
[----:B------:R-:W-:Y:S02]  /*1b70*/  UIADD3 UR5, UPT, UPT, UR4, 0x1, URZ ;  /* 0x0000000104057890 */ /* 0x000fe4000fffe0ff */
[----:B------:R-:W-:Y:S02]  /*1b80*/  USHF.L.U32 UR4, UR4, 0xe, URZ ;  /* 0x0000000e04047899 */ /* 0x000fe400080006ff */
[----:B------:R-:W-:Y:S02]  /*1b90*/  UISETP.NE.AND UP0, UPT, UR5, 0x6, UPT ;  /* 0x000000060500788c */ /* 0x000fe4000bf05270 */
[----:B------:R-:W-:Y:S02]  /*1ba0*/  ULEA UR24, UR29, UR4, 0x1 ;  /* 0x000000041d187291 */ /* 0x000fe4000f8e08ff */
[----:B------:R-:W-:Y:S02]  /*1bb0*/  USEL UR6, URZ, 0x1, UP0 ;  /* 0x00000001ff067887 */ /* 0x000fe40008000000 */
[----:B------:R-:W-:-:S02]  /*1bc0*/  USEL UR23, UR5, URZ, UP0 ;  /* 0x000000ff05177287 */ /* 0x000fc40008000000 */
[----:B------:R-:W-:Y:S02]  /*1bd0*/  UIADD3 UR24, UPT, UPT, UR21, UR24, URZ ;  /* 0x0000001815187290 */ /* 0x000fe4000fffe0ff */
[----:B------:R-:W-:Y:S01]  /*1be0*/  LOP3.LUT R12, R12, UR6, RZ, 0x3c, !PT ;  /* 0x000000060c0c7c12 */ /* 0x000fe2000f8e3cff */
[----:B------:R-:W-:Y:S02]  /*1bf0*/  UIADD3 UR6, UP1, UPT, UR40, 0x80, URZ ;  /* 0x0000008028067890 */ /* 0x000fe4000ff3e0ff */
[----:B------:R-:W-:Y:S01]  /*1c00*/  ULEA UR5, UR23, UR21, 0x3 ;  /* 0x0000001517057291 */ /* 0x000fe2000f8e18ff */
[----:B-1----:R-:W-:Y:S01]  /*1c10*/  SHF.L.U32 R0, R12, 0x1f, RZ ;  /* 0x0000001f0c007819 */ /* 0x002fe200000006ff */
[----:B------:R-:W-:Y:S02]  /*1c20*/  USHF.L.U32 UR34, UR22, 0x7, URZ ;  /* 0x0000000716227899 */ /* 0x000fe400080006ff */
[----:B------:R-:W-:Y:S02]  /*1c30*/  UIADD3 UR14, UP0, UPT, UR40, 0x180, URZ ;  /* 0x00000180280e7890 */ /* 0x000fe4000ff1e0ff */
[----:B------:R-:W-:-:S02]  /*1c40*/  UIADD3 UR4, UPT, UPT, UR21, UR4, URZ ;  /* 0x0000000415047290 */ /* 0x000fc4000fffe0ff */
[----:B------:R-:W-:Y:S01]  /*1c50*/  UIADD3.X UR7, UPT, UPT, URZ, UR41, URZ, UP1, !UPT ;  /* 0x00000029ff077290 */ /* 0x000fe20008ffe4ff */
[----:B------:R3:W4:Y:S01]  /*1c60*/  SYNCS.PHASECHK.TRANS64.TRYWAIT P0, [UR5+0x30], R0 ;  /* 0x00003000ff0075a7 */ /* 0x0007220008001105 */
[----:B------:R-:W-:Y:S02]  /*1c70*/  UIADD3 UR32, UPT, UPT, UR24, 0x3400, URZ ;  /* 0x0000340018207890 */ /* 0x000fe4000fffe0ff */
[----:B------:R-:W-:Y:S02]  /*1c80*/  UIADD3 UR26, UPT, UPT, UR34, 0x40, URZ ;  /* 0x00000040221a7890 */ /* 0x000fe4000fffe0ff */
[----:B------:R-:W-:Y:S02]  /*1c90*/  UIADD3 UR24, UPT, UPT, UR24, 0x5400, URZ ;  /* 0x0000540018187890 */ /* 0x000fe4000fffe0ff */
[----:B------:R-:W-:Y:S02]  /*1ca0*/  UIADD3.X UR15, UPT, UPT, URZ, UR41, URZ, UP0, !UPT ;  /* 0x00000029ff0f7290 */ /* 0x000fe400087fe4ff */
[----:B------:R-:W-:-:S02]  /*1cb0*/  UIADD3 UR16, UPT, UPT, UR4, 0x1b400, URZ ;  /* 0x0001b40004107890 */ /* 0x000fc4000fffe0ff */
[----:B------:R-:W-:Y:S01]  /*1cc0*/  UIADD3 UR8, UPT, UPT, UR4, 0x1d400, URZ ;  /* 0x0001d40004087890 */ /* 0x000fe2000fffe0ff */
[----:B------:R-:W-:Y:S01]  /*1cd0*/  UMOV UR5, 0xf0000 ;  /* 0x000f000000057882 */ /* 0x000fe20000000000 */
[----:B------:R-:W-:Y:S01]  /*1ce0*/  UMOV UR38, 0x0 ;  /* 0x0000000000267882 */ /* 0x000fe20000000000 */
[----:B------:R-:W-:Y:S01]  /*1cf0*/  UMOV UR39, 0x10000000 ;  /* 0x1000000000277882 */ /* 0x000fe20000000000 */
[----:B------:R-:W-:Y:S01]  /*1d00*/  UMOV UR25, UR33 ;  /* 0x0000002100197c82 */ /* 0x000fe20008000000 */
[----:B------:R-:W-:Y:S01]  /*1d10*/  UMOV UR27, UR35 ;  /* 0x00000023001b7c82 */ /* 0x000fe20008000000 */
[----:B------:R-:W-:Y:S01]  /*1d20*/  UMOV UR28, UR36 ;  /* 0x00000024001c7c82 */ /* 0x000fe20008000000 */
[----:B------:R-:W-:Y:S01]  /*1d30*/  UMOV UR17, UR33 ;  /* 0x0000002100117c82 */ /* 0x000fe20008000000 */
[----:B------:R-:W-:Y:S01]  /*1d40*/  UMOV UR20, UR36 ;  /* 0x0000002400147c82 */ /* 0x000fe20008000000 */
[----:B------:R-:W-:Y:S01]  /*1d50*/  UMOV UR18, UR34 ;  /* 0x0000002200127c82 */ /* 0x000fe20008000000 */
[----:B------:R3:W-:Y:S01]  /*1d60*/  UTMALDG.3D.MULTICAST [UR32], [UR6], UR5, desc[UR38] ;  /* 0x00002620060073b4 */ /* 0x0007e20008011805 */
[----:B------:R-:W-:Y:S01]  /*1d70*/  UMOV UR11, UR19 ;  /* 0x00000013000b7c82 */ /* 0x000fe20008000000 */
[----:B------:R-:W-:Y:S01]  /*1d80*/  UMOV UR12, UR36 ;  /* 0x00000024000c7c82 */ /* 0x000fe20008000000 */
[----:B------:R-:W-:Y:S01]  /*1d90*/  UMOV UR9, UR33 ;  /* 0x0000002100097c82 */ /* 0x000fe20008000000 */
[----:B------:R-:W-:Y:S01]  /*1da0*/  UMOV UR10, UR26 ;  /* 0x0000001a000a7c82 */ /* 0x000fe20008000000 */
[----:B------:R-:W-:Y:S01]  /*1db0*/  UIADD3 UR22, UPT, UPT, UR22, 0x1, URZ ;  /* 0x0000000116167890 */ /* 0x000fe2000fffe0ff */
[----:B------:R-:W-:Y:S01]  /*1dc0*/  UMOV UR13, UR30 ;  /* 0x0000001e000d7c82 */ /* 0x000fe20008000000 */
[----:B------:R3:W-:Y:S02]  /*1dd0*/  UTMALDG.3D.MULTICAST [UR24], [UR6], UR5, desc[UR38] ;  /* 0x00002618060073b4 */ /* 0x0007e40008011805 */
[----:B------:R-:W-:Y:S01]  /*1de0*/  UISETP.NE.AND UP0, UPT, UR22, UR30, UPT ;  /* 0x0000001e1600728c */ /* 0x000fe2000bf05270 */
[----:B------:R-:W-:Y:S01]  /*1df0*/  UMOV UR4, UR23 ;  /* 0x0000001700047c82 */ /* 0x000fe20008000000 */
[----:B------:R3:W-:Y:S01]  /*1e00*/  UTMALDG.3D [UR16], [UR14], desc[UR38] ;  /* 0x000026100e0075b4 */ /* 0x0007e20008011000 */
[----:B------:R3:W-:Y:S06]  /*1e10*/  UTMALDG.3D [UR8], [UR14], desc[UR38] ;  /* 0x000026080e0075b4 */ /* 0x0007ec0008011000 */
[----:B---3--:R-:W-:Y:S05]  /*1e20*/  BRA.U UP0, `(.L_x_31) ;  /* 0xfffffffd00147547 */ /* 0x008fea000b83ffff */
.L_x_25:
[----:B------:R-:W-:Y:S01]  /*1e30*/  ULEA UR4, UR23, UR21, 0x3 ;  /* 0x0000001517047291 */ /* 0x000fe2000f8e18ff */
[----:B-1----:R-:W-:Y:S01]  /*1e40*/  SHF.L.U32 R0, R12, 0x1f, RZ ;  /* 0x0000001f0c007819 */ /* 0x002fe200000006ff */
[----:B------:R-:W-:Y:S01]  /*1e50*/  @!P1 SYNCS.ARRIVE.TRANS64.A1T0 RZ, [UR21+0x98], RZ ;  /* 0x000098ffffff99a7 */ /* 0x000fe20008100015 */
[----:B------:R-:W-:-:S06]  /*1e60*/  UISETP.GT.AND UP0, UPT, UR47, UR46, UPT ;  /* 0x0000002e2f00728c */ /* 0x000fcc000bf04270 */
[----:B--2-4-:R1:W2:Y:S03]  /*1e70*/  SYNCS.PHASECHK.TRANS64.TRYWAIT P0, [UR4+0x30], R0 ;  /* 0x00003000ff0075a7 */ /* 0x0142a60008001104 */
[----:B------:R-:W-:Y:S05]  /*1e80*/  BRA.U !UP0, `(.L_x_32) ;  /* 0x0000000108f07547 */ /* 0x000fea000b800000 */
[----:B------:R-:W-:Y:S01]  /*1e90*/  UIADD3 UR14, UPT, UPT, UR48, UR13, URZ ;  /* 0x0000000d300e7290 */ /* 0x000fe2000fffe0ff */
[----:B------:R-:W-:-:S11]  /*1ea0*/  UMOV UR4, UR23 ;  /* 0x0000001700047c82 */ /* 0x000fd60008000000 */
.L_x_38:
[----:B------:R-:W-:Y:S01]  /*1eb0*/  ULEA UR33, UR4, UR21, 0x3 ;  /* 0x0000001504217291 */ /* 0x000fe2000f8e18ff */
[----:B--2---:R-:W-:Y:S01]  /*1ec0*/  @!P3 MOV R2, 0x8000 ;  /* 0x000080000002b802 */ /* 0x004fe20000000f00 */
[----:B--2-4-:R-:W-:Y:S10]  /*1ed0*/  @P0 BRA `(.L_x_33) ;  /* 0x00000000000c0947 */ /* 0x014ff40003800000 */
[----:B------:R-:W-:-:S04]  /*1ee0*/  SHF.L.U32 R3, R12, 0x1f, RZ ;  /* 0x0000001f0c037819 */ /* 0x000fc800000006ff */
[----:B------:R-:W2:Y:S02]  /*1ef0*/  SYNCS.PHASECHK.TRANS64.TRYWAIT P0, [UR33+0x30], R3 ;  /* 0x00003003ff0075a7 */ /* 0x000ea40008001121 */
[----:B--2---:R-:W-:Y:S05]  /*1f00*/  @!P0 BRA `(.L_x_34) ;  /* 0x0000005800f88947 */ /* 0x004fea0003800000 */
.L_x_33:
[----:B------:R2:W-:Y:S01]  /*1f10*/  @!P3 SYNCS.ARRIVE.TRANS64 RZ, [UR33], R2 ;  /* 0x00000002ffffb9a7 */ /* 0x0005e20008000021 */
[----:B------:R-:W-:-:S04]  /*1f20*/  ULOP3.LUT UR5, UR31, 0x2, URZ, 0xfc, !UPT ;  /* 0x000000021f057892 */ /* 0x000fc8000f8efcff */
[----:B------:R-:W-:-:S09]  /*1f30*/  UISETP.NE.AND UP0, UPT, UR5, 0x2, UPT ;  /* 0x000000020500788c */ /* 0x000fd2000bf05270 */
[----:B------:R-:W-:Y:S05]  /*1f40*/  BRA.U UP0, `(.L_x_35) ;  /* 0x0000000100047547 */ /* 0x000fea000b800000 */
[----:B------:R-:W-:Y:S05]  /*1f50*/  BPT.TRAP 0x1 ;  /* 0x000000040000795c */ /* 0x000fea0000300000 */
.L_x_35:
[----:B------:R-:W-:Y:S04]  /*1f60*/  BSSY.RECONVERGENT B0, `(.L_x_36) ;  /* 0x0000003000007945 */ /* 0x000fe80003800200 */
[----:B------:R-:W-:Y:S05]  /*1f70*/  @P2 BRA `(.L_x_37) ;  /* 0x0000000000042947 */ /* 0x000fea0003800000 */
[----:B------:R-:W-:Y:S05]  /*1f80*/  BPT.TRAP 0x1 ;  /* 0x000000040000795c */ /* 0x000fea0000300000 */
.L_x_37:
[----:B------:R-:W-:Y:S05]  /*1f90*/  BSYNC.RECONVERGENT B0 ;  /* 0x0000000000007941 */ /* 0x000fea0003800200 */
.L_x_36:
[----:B------:R-:W-:Y:S02]  /*1fa0*/  UIADD3 UR5, UPT, UPT, UR4, 0x1, URZ ;  /* 0x0000000104057890 */ /* 0x000fe4000fffe0ff */
[----:B------:R-:W-:Y:S02]  /*1fb0*/  USHF.L.U32 UR7, UR4, 0xe, URZ ;  /* 0x0000000e04077899 */ /* 0x000fe400080006ff */
[----:B------:R-:W-:Y:S02]  /*1fc0*/  UISETP.NE.AND UP0, UPT, UR5, 0x6, UPT ;  /* 0x000000060500788c */ /* 0x000fe4000bf05270 */
[----:B------:R-:W-:Y:S02]  /*1fd0*/  ULEA UR24, UR29, UR7, 0x1 ;  /* 0x000000071d187291 */ /* 0x000fe4000f8e08ff */
[----:B------:R-:W-:Y:S02]  /*1fe0*/  USEL UR6, URZ, 0x1, UP0 ;  /* 0x00000001ff067887 */ /* 0x000fe40008000000 */
[----:B------:R-:W-:-:S02]  /*1ff0*/  USEL UR23, UR5, URZ, UP0 ;  /* 0x000000ff05177287 */ /* 0x000fc40008000000 */
[----:B------:R-:W-:Y:S02]  /*2000*/  UIADD3 UR4, UP1, UPT, UR40, 0x80, URZ ;  /* 0x0000008028047890 */ /* 0x000fe4000ff3e0ff */
[----:B------:R-:W-:Y:S01]  /*2010*/  ULEA UR5, UR23, UR21, 0x3 ;  /* 0x0000001517057291 */ /* 0x000fe2000f8e18ff */
[----:B------:R-:W-:Y:S01]  /*2020*/  LOP3.LUT R12, R12, UR6, RZ, 0x3c, !PT ;  /* 0x000000060c0c7c12 */ /* 0x000fe2000f8e3cff */
[----:B------:R-:W-:Y:S02]  /*2030*/  UIADD3 UR24, UPT, UPT, UR21, UR24, URZ ;  /* 0x0000001815187290 */ /* 0x000fe4000fffe0ff */
[----:B------:R-:W-:Y:S01]  /*2040*/  USHF.L.U32 UR34, UR13, 0x7, URZ ;  /* 0x000000070d227899 */ /* 0x000fe200080006ff */
[----:B-1----:R-:W-:Y:S01]  /*2050*/  SHF.L.U32 R0, R12, 0x1f, RZ ;  /* 0x0000001f0c007819 */ /* 0x002fe200000006ff */
[----:B------:R-:W-:Y:S02]  /*2060*/  UIADD3 UR6, UP0, UPT, UR40, 0x180, URZ ;  /* 0x0000018028067890 */ /* 0x000fe4000ff1e0ff */
[----:B------:R-:W-:Y:S01]  /*2070*/  UIADD3 UR8, UPT, UPT, UR21, UR7, URZ ;  /* 0x0000000715087290 */ /* 0x000fe2000fffe0ff */
[----:B------:R3:W4:Y:S01]  /*2080*/  SYNCS.PHASECHK.TRANS64.TRYWAIT P0, [UR5+0x30], R0 ;  /* 0x00003000ff0075a7 */ /* 0x0007220008001105 */
[----:B------:R-:W-:-:S02]  /*2090*/  UIADD3.X UR5, UPT, UPT, URZ, UR41, URZ, UP1, !UPT ;  /* 0x00000029ff057290 */ /* 0x000fc40008ffe4ff */
[----:B------:R-:W-:Y:S02]  /*20a0*/  UIADD3 UR32, UPT, UPT, UR24, 0x3400, URZ ;  /* 0x0000340018207890 */ /* 0x000fe4000fffe0ff */
[----:B------:R-:W-:Y:S02]  /*20b0*/  UIADD3 UR26, UPT, UPT, UR34, 0x40, URZ ;  /* 0x00000040221a7890 */ /* 0x000fe4000fffe0ff */
[----:B------:R-:W-:Y:S02]  /*20c0*/  UIADD3 UR24, UPT, UPT, UR24, 0x5400, URZ ;  /* 0x0000540018187890 */ /* 0x000fe4000fffe0ff */
[----:B------:R-:W-:Y:S02]  /*20d0*/  UIADD3.X UR7, UPT, UPT, URZ, UR41, URZ, UP0, !UPT ;  /* 0x00000029ff077290 */ /* 0x000fe400087fe4ff */
[----:B------:R-:W-:Y:S02]  /*20e0*/  UIADD3 UR16, UPT, UPT, UR8, 0x1b400, URZ ;  /* 0x0001b40008107890 */ /* 0x000fe4000fffe0ff */
[----:B------:R-:W-:Y:S01]  /*20f0*/  UIADD3 UR8, UPT, UPT, UR8, 0x1d400, URZ ;  /* 0x0001d40008087890 */ /* 0x000fe2000fffe0ff */
[----:B------:R-:W-:Y:S01]  /*2100*/  UMOV UR10, 0xf0000 ;  /* 0x000f0000000a7882 */ /* 0x000fe20000000000 */
[----:B------:R-:W-:Y:S01]  /*2110*/  UMOV UR38, 0x0 ;  /* 0x0000000000267882 */ /* 0x000fe20000000000 */
[----:B------:R-:W-:Y:S01]  /*2120*/  UMOV UR39, 0x10000000 ;  /* 0x1000000000277882 */ /* 0x000fe20000000000 */
[----:B------:R-:W-:Y:S01]  /*2130*/  UMOV UR25, UR33 ;  /* 0x0000002100197c82 */ /* 0x000fe20008000000 */
[----:B------:R-:W-:Y:S01]  /*2140*/  UMOV UR27, UR35 ;  /* 0x00000023001b7c82 */ /* 0x000fe20008000000 */
[----:B------:R-:W-:Y:S01]  /*2150*/  UMOV UR28, UR36 ;  /* 0x00000024001c7c82 */ /* 0x000fe20008000000 */
[----:B------:R-:W-:Y:S01]  /*2160*/  UTMALDG.3D.MULTICAST [UR32], [UR4], UR10, desc[UR38] ;  /* 0x00002620040073b4 */ /* 0x000fe2000801180a */
[----:B------:R-:W-:Y:S01]  /*2170*/  UMOV UR17, UR33 ;  /* 0x0000002100117c82 */ /* 0x000fe20008000000 */
[----:B------:R-:W-:Y:S01]  /*2180*/  UMOV UR20, UR36 ;  /* 0x0000002400147c82 */ /* 0x000fe20008000000 */
[----:B------:R-:W-:Y:S01]  /*2190*/  UMOV UR18, UR34 ;  /* 0x0000002200127c82 */ /* 0x000fe20008000000 */
[----:B------:R-:W-:Y:S01]  /*21a0*/  UMOV UR11, UR19 ;  /* 0x00000013000b7c82 */ /* 0x000fe20008000000 */
[----:B------:R-:W-:Y:S01]  /*21b0*/  UMOV UR12, UR36 ;  /* 0x00000024000c7c82 */ /* 0x000fe20008000000 */
[----:B------:R-:W-:Y:S01]  /*21c0*/  UMOV UR9, UR33 ;  /* 0x0000002100097c82 */ /* 0x000fe20008000000 */
[----:B------:R-:W-:Y:S01]  /*21d0*/  UIADD3 UR13, UPT, UPT, UR13, 0x1, URZ ;  /* 0x000000010d0d7890 */ /* 0x000fe2000fffe0ff */
[----:B------:R1:W-:Y:S03]  /*21e0*/  UTMALDG.3D.MULTICAST [UR24], [UR4], UR10, desc[UR38] ;  /* 0x00002618040073b4 */ /* 0x0003e6000801180a */
[----:B------:R-:W-:Y:S01]  /*21f0*/  UISETP.NE.AND UP0, UPT, UR13, UR14, UPT ;  /* 0x0000000e0d00728c */ /* 0x000fe2000bf05270 */
[----:B------:R3:W-:Y:S01]  /*2200*/  UTMALDG.3D [UR16], [UR6], desc[UR38] ;  /* 0x00002610060075b4 */ /* 0x0007e20008011000 */
[----:B-1----:R-:W-:Y:S01]  /*2210*/  UMOV UR10, UR26 ;  /* 0x0000001a000a7c82 */ /* 0x002fe20008000000 */
[----:B------:R-:W-:Y:S01]  /*2220*/  UMOV UR4, UR23 ;  /* 0x0000001700047c82 */ /* 0x000fe20008000000 */
[----:B------:R3:W-:Y:S05]  /*2230*/  UTMALDG.3D [UR8], [UR6], desc[UR38] ;  /* 0x00002608060075b4 */ /* 0x0007ea0008011000 */
[----:B---3--:R-:W-:Y:S05]  /*2240*/  BRA.U UP0, `(.L_x_38) ;  /* 0xfffffffd00187547 */ /* 0x008fea000b83ffff */
.L_x_32:
[C---:B------:R-:W-:Y:S01]  /*2250*/  LEA R3, R11.reuse, UR21, 0x3 ;  /* 0x000000150b037c11 */ /* 0x040fe2000f8e18ff */
[----:B------:R-:W-:Y:S01]  /*2260*/  NOP ;  /* 0x0000000000007918 */ /* 0x000fe20000000000 */
[----:B-1----:R-:W-:Y:S02]  /*2270*/  SHF.L.U32 R0, R10, 0x1f, RZ ;  /* 0x0000001f0a007819 */ /* 0x002fe400000006ff */
[----:B------:R-:W-:Y:S02]  /*2280*/  LEA R4, R11, UR21, 0x4 ;  /* 0x000000150b047c11 */ /* 0x000fe4000f8e20ff */
[----:B--2-4-:R-:W1:Y:S02]  /*2290*/  SYNCS.PHASECHK.TRANS64.TRYWAIT P0, [R3+URZ+0xa0], R0 ;  /* 0x0000a000030075a7 */ /* 0x014e6400080011ff */
[----:B-1----:R-:W-:Y:S05]  /*22a0*/  @!P0 BRA `(.L_x_39) ;  /* 0x0000005800288947 */ /* 0x002fea0003800000 */
.L_x_127:
[----:B------:R-:W2:Y:S01]  /*22b0*/  LDS.128 R4, [R4+0x130] ;  /* 0x0001300004047984 */ /* 0x000ea20000000c00 */
[----:B------:R-:W-:Y:S01]  /*22c0*/  UISETP.GE.AND UP0, UPT, UR42, 0x1, UPT ;  /* 0x000000012a00788c */ /* 0x000fe2000bf06270 */
[----:B------:R-:W-:Y:S01]  /*22d0*/  @!PT LDS RZ, [RZ] ;  /* 0x00000000fffff984 */ /* 0x000fe20000000800 */
[----:B------:R-:W-:Y:S01]  /*22e0*/  @!PT LDS RZ, [RZ] ;  /* 0x00000000fffff984 */ /* 0x000fe20000000800 */
[----:B------:R-:W-:Y:S01]  /*22f0*/  @!PT LDS RZ, [RZ] ;  /* 0x00000000fffff984 */ /* 0x000fe20000000800 */
[----:B------:R-:W-:Y:S01]  /*2300*/  @!PT LDS RZ, [RZ] ;  /* 0x00000000fffff984 */ /* 0x000fe20000000800 */
[----:B------:R3:W-:Y:S06]  /*2310*/  MEMBAR.ALL.CTA ;  /* 0x0000000000007992 */ /* 0x0007ec0000008000 */
[----:B---3--:R-:W3:Y:S01]  /*2320*/  FENCE.VIEW.ASYNC.S ;  /* 0x00000000000073c6 */ /* 0x008ee20000000000 */
[----:B--2---:R-:W-:-:S13]  /*2330*/  LOP3.LUT P0, RZ, R6, 0x1, RZ, 0xc0, !PT ;  /* 0x0000000106ff7812 */ /* 0x004fda000780c0ff */
[----:B---3--:R-:W-:Y:S01]  /*2340*/  VOTEU.ANY UP1, P0 ;  /* 0x0000000000ff7886 */ /* 0x008fe20000020100 */
[----:B------:R-:W-:-:S13]  /*2350*/  PLOP3.LUT P0, PT, PT, PT, UP1, 0x80, 0x8 ;  /* 0x000000000008781c */ /* 0x000fda0003f0f018 */
[----:B-1----:R-:W-:Y:S02]  /*2360*/  @P0 LOP3.LUT R0, R5, 0xffff, RZ, 0xc0, !PT ;  /* 0x0000ffff05000812 */ /* 0x002fe400078ec0ff */
[----:B------:R-:W-:Y:S02]  /*2370*/  @P0 MOV R2, R4 ;  /* 0x0000000400020202 */ /* 0x000fe40000000f00 */
[----:B------:R-:W-:Y:S01]  /*2380*/  @P0 R2UR UR5, R0 ;  /* 0x00000000000502ca */ /* 0x000fe200000e0000 */
[----:B------:R-:W-:Y:S01]  /*2390*/  VIADD R0, R3, 0xb0 ;  /* 0x000000b003007836 */ /* 0x000fe20000000000 */
[----:B------:R-:W-:Y:S02]  /*23a0*/  @P0 SHF.R.U32.HI R4, RZ, 0x10, R5 ;  /* 0x00000010ff040819 */ /* 0x000fe40000011605 */
[----:B------:R-:W-:Y:S02]  /*23b0*/  @P0 R2UR UR6, R2 ;  /* 0x00000000020602ca */ /* 0x000fe400000e0000 */
[----:B------:R-:W-:-:S02]  /*23c0*/  PRMT R0, RZ, 0x654, R0 ;  /* 0x00000654ff007816 */ /* 0x000fc40000000000 */
[----:B------:R-:W-:Y:S02]  /*23d0*/  @P0 R2UR UR4, R4 ;  /* 0x00000000040402ca */ /* 0x000fe400000e0000 */
[----:B------:R1:W-:Y:S03]  /*23e0*/  SYNCS.ARRIVE.TRANS64.RED.A1T0 RZ, [R0+URZ], RZ ;  /* 0x000000ff00ff79a7 */ /* 0x0003e600081004ff */
[----:B------:R-:W-:-:S04]  /*23f0*/  @UP1 UMOV UR37, UR5 ;  /* 0x0000000500251c82 */ /* 0x000fc80008000000 */
[----:B------:R-:W-:-:S04]  /*2400*/  @UP1 UMOV UR43, UR6 ;  /* 0x00000006002b1c82 */ /* 0x000fc80008000000 */
[----:B------:R-:W-:Y:S01]  /*2410*/  @UP1 UMOV UR36, UR4 ;  /* 0x0000000400241c82 */ /* 0x000fe20008000000 */
[----:B------:R-:W-:Y:S05]  /*2420*/  BRA.U !UP0, `(.L_x_40) ;  /* 0x0000000108d47547 */ /* 0x000fea000b800000 */
[----:B------:R-:W2:Y:S01]  /*2430*/  LDCU.128 UR12, c[0x0][0xb10] ;  /* 0x00016200ff0c77ac */ /* 0x000ea20008000c00 */
[----:B------:R-:W3:Y:S01]  /*2440*/  LDCU UR22, c[0x0][0xb20] ;  /* 0x00016400ff1677ac */ /* 0x000ee20008000800 */
[----:B------:R-:W4:Y:S01]  /*2450*/  LDCU UR20, c[0x0][0xb0c] ;  /* 0x00016180ff1477ac */ /* 0x000f220008000800 */
[----:B------:R-:W1:Y:S01]  /*2460*/  LDCU.64 UR8, c[0x0][0xb28] ;  /* 0x00016500ff0877ac */ /* 0x000e620008000a00 */
[----:B------:R-:W-:Y:S02]  /*2470*/  UISETP.NE.AND UP3, UPT, UR42, 0x1, UPT ;  /* 0x000000012a00788c */ /* 0x000fe4000bf65270 */
[----:B--2---:R-:W-:Y:S02]  /*2480*/  UIMAD.WIDE.U32 UR6, UR44, UR15, URZ ;  /* 0x0000000f2c0672a5 */ /* 0x004fe4000f8e00ff */
[----:B------:R-:W-:Y:S02]  /*2490*/  UIMAD.WIDE.U32 UR4, UR45, UR12, URZ ;  /* 0x0000000c2d0472a5 */ /* 0x000fe4000f8e00ff */
[----:B------:R-:W-:-:S02]  /*24a0*/  UISETP.NE.AND UP0, UPT, UR14, 0x1, UPT ;  /* 0x000000010e00788c */ /* 0x000fc4000bf05270 */
[----:B------:R-:W-:Y:S01]  /*24b0*/  UIMAD.WIDE.U32 UR18, UR37, UR15, URZ ;  /* 0x0000000f251272a5 */ /* 0x000fe2000f8e00ff */
[----:B------:R-:W-:Y:S02]  /*24c0*/  UMOV UR6, UR7 ;  /* 0x0000000700067c82 */ /* 0x000fe40008000000 */
[----:B------:R-:W-:Y:S01]  /*24d0*/  UMOV UR4, UR5 ;  /* 0x0000000500047c82 */ /* 0x000fe20008000000 */
[----:B---3--:R-:W-:Y:S02]  /*24e0*/  USHF.R.U32.HI UR6, URZ, UR22, UR6 ;  /* 0x00000016ff067299 */ /* 0x008fe40008011606 */
[----:B----4-:R-:W-:Y:S02]  /*24f0*/  UISETP.NE.AND UP2, UPT, UR20, 0x1, UPT ;  /* 0x000000011400788c */ /* 0x010fe4000bf45270 */
[----:B------:R-:W-:Y:S02]  /*2500*/  USHF.R.U32.HI UR4, URZ, UR13, UR4 ;  /* 0x0000000dff047299 */ /* 0x000fe40008011604 */
[----:B------:R-:W-:-:S02]  /*2510*/  USEL UR5, UR44, UR6, !UP0 ;  /* 0x000000062c057287 */ /* 0x000fc4000c000000 */
[----:B------:R-:W-:Y:S02]  /*2520*/  USEL UR6, UR45, UR4, !UP2 ;  /* 0x000000042d067287 */ /* 0x000fe4000d000000 */
[----:B-1----:R-:W-:Y:S01]  /*2530*/  UIMAD.WIDE.U32 UR10, UR5, UR8, URZ ;  /* 0x00000008050a72a5 */ /* 0x002fe2000f8e00ff */
[----:B------:R-:W-:Y:S01]  /*2540*/  UMOV UR4, UR19 ;  /* 0x0000001300047c82 */ /* 0x000fe20008000000 */
[----:B------:R-:W-:Y:S02]  /*2550*/  UIMAD.WIDE.U32 UR16, UR43, UR12, URZ ;  /* 0x0000000c2b1072a5 */ /* 0x000fe4000f8e00ff */
[----:B------:R-:W-:-:S03]  /*2560*/  UIMAD.WIDE.U32 UR18, UR6, UR8, URZ ;  /* 0x00000008061272a5 */ /* 0x000fc6000f8e00ff */
[----:B------:R-:W-:Y:S01]  /*2570*/  UMOV UR10, UR11 ;  /* 0x0000000b000a7c82 */ /* 0x000fe20008000000 */
[----:B------:R-:W-:Y:S02]  /*2580*/  USHF.R.U32.HI UR4, URZ, UR22, UR4 ;  /* 0x00000016ff047299 */ /* 0x000fe40008011604 */
[----:B------:R-:W-:Y:S01]  /*2590*/  @UP3 USHF.R.U32.HI UR5, URZ, UR9, UR10 ;  /* 0x00000009ff053299 */ /* 0x000fe2000801160a */
[----:B------:R-:W-:Y:S01]  /*25a0*/  UMOV UR16, UR17 ;  /* 0x0000001100107c82 */ /* 0x000fe20008000000 */
[----:B------:R-:W-:Y:S01]  /*25b0*/  UMOV UR18, UR19 ;  /* 0x0000001300127c82 */ /* 0x000fe20008000000 */
[----:B------:R-:W-:Y:S02]  /*25c0*/  USHF.R.U32.HI UR13, URZ, UR13, UR16 ;  /* 0x0000000dff0d7299 */ /* 0x000fe40008011610 */
[----:B------:R-:W-:Y:S02]  /*25d0*/  USEL UR4, UR37, UR4, !UP0 ;  /* 0x0000000425047287 */ /* 0x000fe4000c000000 */
[----:B------:R-:W-:-:S02]  /*25e0*/  @UP3 USHF.R.U32.HI UR6, URZ, UR9, UR18 ;  /* 0x00000009ff063299 */ /* 0x000fc40008011612 */
[----:B------:R-:W-:Y:S02]  /*25f0*/  UIMAD UR7, UR42, UR5, URZ ;  /* 0x000000052a0772a4 */ /* 0x000fe4000f8e02ff */
[----:B------:R-:W-:Y:S02]  /*2600*/  USEL UR5, UR43, UR13, !UP2 ;  /* 0x0000000d2b057287 */ /* 0x000fe4000d000000 */
[----:B------:R-:W-:Y:S02]  /*2610*/  UIMAD UR10, UR42, UR6, URZ ;  /* 0x000000062a0a72a4 */ /* 0x000fe4000f8e02ff */
[----:B------:R-:W-:Y:S02]  /*2620*/  UISETP.GE.AND UP0, UPT, UR4, UR7, UPT ;  /* 0x000000070400728c */ /* 0x000fe4000bf06270 */
[----:B------:R-:W-:Y:S02]  /*2630*/  UIMAD.WIDE.U32 UR12, UR4, UR8, URZ ;  /* 0x00000008040c72a5 */ /* 0x000fe4000f8e00ff */
[----:B------:R-:W-:-:S02]  /*2640*/  UISETP.GE.OR UP0, UPT, UR5, UR10, UP0 ;  /* 0x0000000a0500728c */ /* 0x000fc40008706670 */
        /* <DEDUP_REMOVED lines=19> */
.L_x_40:
[----:B------:R-:W2:Y:S02]  /*2780*/  LDCU UR4, c[0x0][0xb30] ;  /* 0x00016600ff0477ac */ /* 0x000ea40008000800 */
[----:B--2---:R-:W-:-:S09]  /*2790*/  UISETP.NE.AND UP0, UPT, UR4, 0x1, UPT ;  /* 0x000000010400788c */ /* 0x004fd2000bf05270 */
[----:B------:R-:W-:Y:S05]  /*27a0*/  BRA.U UP0, `(.L_x_41) ;  /* 0x0000000100447547 */ /* 0x000fea000b800000 */
[----:B------:R-:W2:Y:S01]  /*27b0*/  LDCU.128 UR8, c[0x0][0xb10] ;  /* 0x00016200ff0877ac */ /* 0x000ea20008000c00 */
[----:B------:R-:W3:Y:S01]  /*27c0*/  LDCU UR12, c[0x0][0xb0c] ;  /* 0x00016180ff0c77ac */ /* 0x000ee20008000800 */
[----:B------:R-:W4:Y:S01]  /*27d0*/  LDCU UR13, c[0x0][0xb20] ;  /* 0x00016400ff0d77ac */ /* 0x000f220008000800 */
[----:B--2---:R-:W-:Y:S02]  /*27e0*/  UIMAD.WIDE.U32 UR6, UR43, UR8, URZ ;  /* 0x000000082b0672a5 */ /* 0x004fe4000f8e00ff */
[----:B------:R-:W-:Y:S02]  /*27f0*/  UIMAD.WIDE.U32 UR4, UR37, UR11, URZ ;  /* 0x0000000b250472a5 */ /* 0x000fe4000f8e00ff */
[----:B---3--:R-:W-:Y:S02]  /*2800*/  UISETP.NE.AND UP2, UPT, UR12, 0x1, UPT ;  /* 0x000000010c00788c */ /* 0x008fe4000bf45270 */
[----:B------:R-:W-:Y:S01]  /*2810*/  UISETP.NE.AND UP0, UPT, UR10, 0x1, UPT ;  /* 0x000000010a00788c */ /* 0x000fe2000bf05270 */
[----:B------:R-:W-:-:S02]  /*2820*/  UMOV UR6, UR7 ;  /* 0x0000000700067c82 */ /* 0x000fc40008000000 */
[----:B------:R-:W-:Y:S01]  /*2830*/  UMOV UR4, UR5 ;  /* 0x0000000500047c82 */ /* 0x000fe20008000000 */
[----:B------:R-:W-:Y:S02]  /*2840*/  USHF.R.U32.HI UR9, URZ, UR9, UR6 ;  /* 0x00000009ff097299 */ /* 0x000fe40008011606 */
[----:B----4-:R-:W-:Y:S02]  /*2850*/  USHF.R.U32.HI UR4, URZ, UR13, UR4 ;  /* 0x0000000dff047299 */ /* 0x010fe40008011604 */
[----:B------:R-:W-:Y:S02]  /*2860*/  USEL UR5, UR43, UR9, !UP2 ;  /* 0x000000092b057287 */ /* 0x000fe4000d000000 */
[----:B------:R-:W-:-:S04]  /*2870*/  USEL UR4, UR37, UR4, !UP0 ;  /* 0x0000000425047287 */ /* 0x000fc8000c000000 */
[----:B------:R-:W-:Y:S02]  /*2880*/  UIADD3 UR6, UPT, UPT, UR5, -UR4, URZ ;  /* 0x8000000405067290 */ /* 0x000fe4000fffe0ff */
[----:B------:R-:W-:Y:S02]  /*2890*/  UIADD3 UR4, UPT, UPT, -UR5, UR4, URZ ;  /* 0x0000000405047290 */ /* 0x000fe4000fffe1ff */
[----:B------:R-:W-:Y:S02]  /*28a0*/  UIMAD UR37, UR6, UR10, UR37 ;  /* 0x0000000a062572a4 */ /* 0x000fe4000f8e0225 */
[----:B------:R-:W-:-:S12]  /*28b0*/  UIMAD UR43, UR4, UR12, UR43 ;  /* 0x0000000c042b72a4 */ /* 0x000fd8000f8e022b */
.L_x_41:
[----:B------:R-:W-:Y:S01]  /*28c0*/  VIADD R11, R11, 0x1 ;  /* 0x000000010b0b7836 */ /* 0x000fe20000000000 */
[----:B------:R-:W-:Y:S02]  /*28d0*/  R2UR UR5, R48 ;  /* 0x00000000300572ca */ /* 0x000fe400000e0000 */
[----:B------:R-:W-:Y:S02]  /*28e0*/  R2UR UR4, R47 ;  /* 0x000000002f0472ca */ /* 0x000fe400000e0000 */
[C---:B------:R-:W-:Y:S02]  /*28f0*/  ISETP.NE.AND P0, PT, R11.reuse, 0x2, PT ;  /* 0x000000020b00780c */ /* 0x040fe40003f05270 */
[----:B------:R-:W-:Y:S02]  /*2900*/  PLOP3.LUT P1, PT, PT, PT, PT, 0x80, 0x8 ;  /* 0x000000000008781c */ /* 0x000fe40003f2f070 */
[----:B-1----:R-:W-:Y:S02]  /*2910*/  SEL R0, RZ, 0x1, P0 ;  /* 0x00000001ff007807 */ /* 0x002fe40000000000 */
[----:B------:R-:W-:-:S02]  /*2920*/  SEL R11, R11, RZ, P0 ;  /* 0x000000ff0b0b7207 */ /* 0x000fc40000000000 */
[----:B------:R-:W-:Y:S01]  /*2930*/  LOP3.LUT R10, R10, R0, RZ, 0x3c, !PT ;  /* 0x000000000a0a7212 */ /* 0x000fe200078e3cff */
[----:B------:R-:W-:Y:S02]  /*2940*/  UIADD3 UR25, UPT, UPT, UR43, UR5, URZ ;  /* 0x000000052b197290 */ /* 0x000fe4000fffe0ff */
[----:B------:R-:W-:Y:S01]  /*2950*/  UIADD3 UR26, UPT, UPT, UR37, UR4, URZ ;  /* 0x00000004251a7290 */ /* 0x000fe2000fffe0ff */
[----:B------:R-:W-:Y:S11]  /*2960*/  BRA.U UP1, `(.L_x_42) ;  /* 0xffffffed01d47547 */ /* 0x000ff6000b83ffff */
[----:B------:R-:W-:Y:S01]  /*2970*/  UIADD3 UR21, UPT, UPT, UR21, 0x30, URZ ;  /* 0x0000003015157890 */ /* 0x000fe2000fffe0ff */
[----:B------:R-:W-:-:S03]  /*2980*/  SHF.L.U32 R2, R12, 0x1f, RZ ;  /* 0x0000001f0c027819 */ /* 0x000fc600000006ff */
[----:B------:R-:W-:-:S09]  /*2990*/  ULEA UR4, UR23, UR21, 0x3 ;  /* 0x0000001517047291 */ /* 0x000fd2000f8e18ff */
[----:B------:R-:W1:Y:S02]  /*29a0*/  SYNCS.PHASECHK.TRANS64.TRYWAIT P0, [UR4], R2 ;  /* 0x00000002ff0075a7 */ /* 0x000e640008001104 */
[----:B-1----:R-:W-:Y:S05]  /*29b0*/  @!P0 BRA `(.L_x_43) ;  /* 0x0000005000788947 */ /* 0x002fea0003800000 */
.L_x_129:
[----:B------:R-:W-:-:S04]  /*29c0*/  UIADD3 UR4, UPT, UPT, UR23, 0x1, URZ ;  /* 0x0000000117047890 */ /* 0x000fc8000fffe0ff */
[----:B------:R-:W-:-:S04]  /*29d0*/  UISETP.NE.AND UP0, UPT, UR4, 0x6, UPT ;  /* 0x000000060400788c */ /* 0x000fc8000bf05270 */
[----:B------:R-:W-:Y:S02]  /*29e0*/  USEL UR6, URZ, 0x1, UP0 ;  /* 0x00000001ff067887 */ /* 0x000fe40008000000 */
[----:B------:R-:W-:-:S04]  /*29f0*/  USEL UR4, UR4, URZ, UP0 ;  /* 0x000000ff04047287 */ /* 0x000fc80008000000 */
[----:B------:R-:W-:Y:S01]  /*2a00*/  ULEA UR5, UR4, UR21, 0x3 ;  /* 0x0000001504057291 */ /* 0x000fe2000f8e18ff */
[----:B-1----:R-:W-:-:S04]  /*2a10*/  LOP3.LUT R2, R12, UR6, RZ, 0x3c, !PT ;  /* 0x000000060c027c12 */ /* 0x002fc8000f8e3cff */
[----:B------:R-:W-:-:S04]  /*2a20*/  SHF.L.U32 R3, R2, 0x1f, RZ ;  /* 0x0000001f02037819 */ /* 0x000fc800000006ff */
[----:B------:R-:W1:Y:S02]  /*2a30*/  SYNCS.PHASECHK.TRANS64.TRYWAIT P0, [UR5], R3 ;  /* 0x00000003ff0075a7 */ /* 0x000e640008001105 */
[----:B-1----:R-:W-:Y:S05]  /*2a40*/  @!P0 BRA `(.L_x_44) ;  /* 0x00000050006c8947 */ /* 0x002fea0003800000 */
.L_x_131:
[----:B------:R-:W-:-:S04]  /*2a50*/  UIADD3 UR4, UPT, UPT, UR4, 0x1, URZ ;  /* 0x0000000104047890 */ /* 0x000fc8000fffe0ff */
[----:B------:R-:W-:-:S04]  /*2a60*/  UISETP.NE.AND UP0, UPT, UR4, 0x6, UPT ;  /* 0x000000060400788c */ /* 0x000fc8000bf05270 */
[----:B------:R-:W-:Y:S02]  /*2a70*/  USEL UR6, URZ, 0x1, UP0 ;  /* 0x00000001ff067887 */ /* 0x000fe40008000000 */
[----:B------:R-:W-:-:S04]  /*2a80*/  USEL UR4, UR4, URZ, UP0 ;  /* 0x000000ff04047287 */ /* 0x000fc80008000000 */
[----:B------:R-:W-:Y:S01]  /*2a90*/  ULEA UR5, UR4, UR21, 0x3 ;  /* 0x0000001504057291 */ /* 0x000fe2000f8e18ff */
[----:B------:R-:W-:-:S04]  /*2aa0*/  LOP3.LUT R2, R2, UR6, RZ, 0x3c, !PT ;  /* 0x0000000602027c12 */ /* 0x000fc8000f8e3cff */
[----:B-1----:R-:W-:-:S04]  /*2ab0*/  SHF.L.U32 R3, R2, 0x1f, RZ ;  /* 0x0000001f02037819 */ /* 0x002fc800000006ff */
[----:B------:R-:W1:Y:S02]  /*2ac0*/  SYNCS.PHASECHK.TRANS64.TRYWAIT P0, [UR5], R3 ;  /* 0x00000003ff0075a7 */ /* 0x000e640008001105 */
[----:B-1----:R-:W-:Y:S05]  /*2ad0*/  @!P0 BRA `(.L_x_45) ;  /* 0x0000005000608947 */ /* 0x002fea0003800000 */
.L_x_133:
        /* <DEDUP_REMOVED lines=9> */
.L_x_135:
        /* <DEDUP_REMOVED lines=9> */
.L_x_137:
[----:B------:R-:W-:-:S04]  /*2c00*/  UIADD3 UR4, UPT, UPT, UR4, 0x1, URZ ;  /* 0x0000000104047890 */ /* 0x000fc8000fffe0ff */
[----:B------:R-:W-:-:S04]  /*2c10*/  UISETP.NE.AND UP0, UPT, UR4, 0x6, UPT ;  /* 0x000000060400788c */ /* 0x000fc8000bf05270 */
[----:B------:R-:W-:Y:S02]  /*2c20*/  USEL UR5, URZ, 0x1, UP0 ;  /* 0x00000001ff057887 */ /* 0x000fe40008000000 */
[----:B------:R-:W-:-:S04]  /*2c30*/  USEL UR4, UR4, URZ, UP0 ;  /* 0x000000ff04047287 */ /* 0x000fc80008000000 */
[----:B------:R-:W-:Y:S01]  /*2c40*/  ULEA UR4, UR4, UR21, 0x3 ;  /* 0x0000001504047291 */ /* 0x000fe2000f8e18ff */
[----:B------:R-:W-:-:S04]  /*2c50*/  LOP3.LUT R2, R2, UR5, RZ, 0x3c, !PT ;  /* 0x0000000502027c12 */ /* 0x000fc8000f8e3cff */
[----:B------:R-:W-:Y:S01]  /*2c60*/  SHF.L.U32 R2, R2, 0x1f, RZ ;  /* 0x0000001f02027819 */ /* 0x000fe200000006ff */
[----:B-1----:R-:W-:-:S07]  /*2c70*/  IMAD.U32 R0, RZ, RZ, UR4 ;  /* 0x00000004ff007e24 */ /* 0x002fce000f8e00ff */
.L_x_48:
[----:B-1----:R1:W2:Y:S02]  /*2c80*/  SYNCS.PHASECHK.TRANS64.TRYWAIT P0, [R0+URZ], R2 ;  /* 0x00000002000075a7 */ /* 0x0022a400080011ff */
[----:B--2---:R-:W-:Y:S05]  /*2c90*/  @!P0 NANOSLEEP.SYNCS 0x989680 ;  /* 0x009896800000895d */ /* 0x004fea0003900000 */
[----:B------:R-:W2:Y:S02]  /*2ca0*/  @!P0 SYNCS.PHASECHK.TRANS64 P0, [R0+URZ], R2 ;  /* 0x00000002000085a7 */ /* 0x000ea400080010ff */
[----:B--2---:R-:W-:Y:S05]  /*2cb0*/  @P0 EXIT ;  /* 0x000000000000094d */ /* 0x004fea0003800000 */
[----:B------:R-:W-:Y:S05]  /*2cc0*/  BRA `(.L_x_48) ;  /* 0xfffffffc00ec7947 */ /* 0x000fea000383ffff */
.L_x_22:
[----:B------:R-:W-:-:S04]  /*2cd0*/  UISETP.NE.AND UP0, UPT, UR54, URZ, UPT ;  /* 0x000000ff3600728c */ /* 0x000fc8000bf05270 */
[----:B------:R-:W-:-:S09]  /*2ce0*/  UISETP.NE.OR UP0, UPT, UR22, 0x1, UP0 ;  /* 0x000000011600788c */ /* 0x000fd20008705670 */
[----:B------:R-:W-:Y:S05]  /*2cf0*/  BRA.U UP0, `(.L_x_49) ;  /* 0x0000000500487547 */ /* 0x000fea000b800000 */
[----:B------:R-:W-:Y:S01]  /*2d00*/  ISETP.GE.U32.AND P2, PT, R0, 0x4, PT ;  /* 0x000000040000780c */ /* 0x000fe20003f46070 */
[----:B------:R-:W-:Y:S01]  /*2d10*/  IMAD.MOV.U32 R12, RZ, RZ, 0x1 ;  /* 0x00000001ff0c7424 */ /* 0x000fe200078e00ff */
[----:B------:R-:W-:Y:S02]  /*2d20*/  CS2R R10, SRZ ;  /* 0x00000000000a7805 */ /* 0x000fe4000001ff00 */
[----:B------:R-:W-:Y:S01]  /*2d30*/  CS2R R8, SRZ ;  /* 0x0000000000087805 */ /* 0x000fe2000001ff00 */
[----:B------:R-:W-:Y:S01]  /*2d40*/  UMOV UR6, 0x400 ;  /* 0x0000040000067882 */ /* 0x000fe20000000000 */
[----:B------:R-:W-:Y:S01]  /*2d50*/  UMOV UR5, URZ ;  /* 0x000000ff00057c82 */ /* 0x000fe20008000000 */
[----:B------:R-:W-:-:S12]  /*2d60*/  ULEA UR6, UR54, UR6, 0x18 ;  /* 0x0000000636067291 */ /* 0x000fd8000f8ec0ff */
.L_x_53:
[----:B------:R-:W-:Y:S02]  /*2d70*/  LEA R2, R8, UR6, 0x3 ;  /* 0x0000000608027c11 */ /* 0x000fe4000f8e18ff */
[----:B------:R-:W-:-:S03]  /*2d80*/  SHF.L.U32 R4, R9, 0x1f, RZ ;  /* 0x0000001f09047819 */ /* 0x000fc600000006ff */
[----:B------:R-:W-:Y:S01]  /*2d90*/  VIADD R5, R2, 0x110 ;  /* 0x0000011002057836 */ /* 0x000fe20000000000 */
[----:B------:R-:W1:Y:S02]  /*2da0*/  SYNCS.PHASECHK.TRANS64.TRYWAIT P0, [R2+URZ+0x100], R4 ;  /* 0x00010004020075a7 */ /* 0x000e6400080011ff */
[----:B-1----:R-:W-:Y:S05]  /*2db0*/  @!P0 BRA `(.L_x_50) ;  /* 0x0000004c00f08947 */ /* 0x002fea0003800000 */
.L_x_138:
[----:B------:R-:W-:Y:S01]  /*2dc0*/  ULEA UR4, UR5, UR6, 0x3 ;  /* 0x0000000605047291 */ /* 0x000fe2000f8e18ff */
[----:B-1----:R-:W-:Y:S01]  /*2dd0*/  PRMT R2, RZ, 0x654, R5 ;  /* 0x00000654ff027816 */ /* 0x002fe20000000005 */
[----:B------:R-:W-:Y:S01]  /*2de0*/  @!P2 IMAD.MOV.U32 R4, RZ, RZ, 0x10 ;  /* 0x00000010ff04a424 */ /* 0x000fe200078e00ff */
[----:B------:R-:W-:Y:S01]  /*2df0*/  SHF.L.U32 R5, R12, 0x1f, RZ ;  /* 0x0000001f0c057819 */ /* 0x000fe200000006ff */
[----:B------:R-:W-:Y:S01]  /*2e00*/  UIADD3 UR7, UPT, UPT, UR4, 0xa0, URZ ;  /* 0x000000a004077890 */ /* 0x000fe2000fffe0ff */
[----:B------:R1:W-:Y:S05]  /*2e10*/  SYNCS.ARRIVE.TRANS64.RED.A1T0 RZ, [R2+URZ], RZ ;  /* 0x000000ff02ff79a7 */ /* 0x0003ea00081004ff */
[----:B------:R-:W-:Y:S01]  /*2e20*/  IMAD.U32 R6, RZ, RZ, UR7 ;  /* 0x00000007ff067e24 */ /* 0x000fe2000f8e00ff */
[----:B------:R-:W2:Y:S04]  /*2e30*/  SYNCS.PHASECHK.TRANS64.TRYWAIT P0, [UR4+0xb0], R5 ;  /* 0x0000b005ff0075a7 */ /* 0x000ea80008001104 */
[----:B------:R-:W-:Y:S01]  /*2e40*/  PRMT R6, R0, 0x654, R6 ;  /* 0x0000065400067816 */ /* 0x000fe20000000006 */
[----:B-12---:R-:W-:Y:S06]  /*2e50*/  @!P0 BRA `(.L_x_51) ;  /* 0x0000004c00dc8947 */ /* 0x006fec0003800000 */
.L_x_140:
[----:B------:R-:W-:Y:S01]  /*2e60*/  ULEA UR8, UR5, UR6, 0x4 ;  /* 0x0000000605087291 */ /* 0x000fe2000f8e20ff */
[----:B------:R-:W-:Y:S01]  /*2e70*/  SEL R3, R6, R3, !P2 ;  /* 0x0000000306037207 */ /* 0x000fe20005000000 */
[----:B------:R-:W-:Y:S01]  /*2e80*/  UIADD3 UR9, UPT, UPT, UR4, 0xa0, URZ ;  /* 0x000000a004097890 */ /* 0x000fe2000fffe0ff */
[----:B-1----:R-:W-:Y:S01]  /*2e90*/  LEA R2, R11, UR6, 0x3 ;  /* 0x000000060b027c11 */ /* 0x002fe2000f8e18ff */
[----:B------:R-:W-:Y:S01]  /*2ea0*/  UIADD3 UR8, UPT, UPT, UR8, 0x130, URZ ;  /* 0x0000013008087890 */ /* 0x000fe2000fffe0ff */
[----:B------:R1:W-:Y:S01]  /*2eb0*/  @!P2 SYNCS.ARRIVE.TRANS64.RED RZ, [R3+URZ], R4 ;  /* 0x0000000403ffa9a7 */ /* 0x0003e200080004ff */
[----:B------:R-:W-:Y:S01]  /*2ec0*/  UIADD3 UR4, UPT, UPT, UR5, 0x1, URZ ;  /* 0x0000000105047890 */ /* 0x000fe2000fffe0ff */
[----:B------:R-:W-:-:S03]  /*2ed0*/  VIADD R8, R8, 0x1 ;  /* 0x0000000108087836 */ /* 0x000fc60000000000 */
[----:B------:R-:W-:Y:S02]  /*2ee0*/  UISETP.NE.AND UP0, UPT, UR4, 0x2, UPT ;  /* 0x000000020400788c */ /* 0x000fe4000bf05270 */
[----:B------:R-:W-:Y:S01]  /*2ef0*/  ISETP.NE.AND P0, PT, R8, 0x2, PT ;  /* 0x000000020800780c */ /* 0x000fe20003f05270 */
[----:B------:R-:W-:Y:S06]  /*2f00*/  UGETNEXTWORKID.BROADCAST [UR8], [UR9] ;  /* 0x00000000080073ca */ /* 0x000fec0008000100 */
[----:B------:R-:W-:Y:S02]  /*2f10*/  USEL UR7, URZ, 0x1, UP0 ;  /* 0x00000001ff077887 */ /* 0x000fe40008000000 */
[----:B------:R-:W-:-:S04]  /*2f20*/  USEL UR5, UR4, URZ, UP0 ;  /* 0x000000ff04057287 */ /* 0x000fc80008000000 */
[----:B------:R-:W-:Y:S02]  /*2f30*/  LOP3.LUT R12, R12, UR7, RZ, 0x3c, !PT ;  /* 0x000000070c0c7c12 */ /* 0x000fe4000f8e3cff */
[----:B-1----:R-:W-:-:S04]  /*2f40*/  SHF.L.U32 R4, R10, 0x1f, RZ ;  /* 0x0000001f0a047819 */ /* 0x002fc800000006ff */
[----:B------:R-:W1:Y:S02]  /*2f50*/  SYNCS.PHASECHK.TRANS64.TRYWAIT P1, [R2+URZ+0xa0], R4 ;  /* 0x0000a004020075a7 */ /* 0x000e6400080211ff */
[----:B-1----:R-:W-:Y:S05]  /*2f60*/  @!P1 BRA `(.L_x_52) ;  /* 0x0000004c00b09947 */ /* 0x002fea0003800000 */
.L_x_141:
[C---:B-1----:R-:W-:Y:S01]  /*2f70*/  LEA R4, R11.reuse, UR6, 0x4 ;  /* 0x000000060b047c11 */ /* 0x042fe2000f8e20ff */
[----:B------:R-:W-:Y:S01]  /*2f80*/  VIADD R2, R2, 0xb0 ;  /* 0x000000b002027836 */ /* 0x000fe20000000000 */
[----:B------:R-:W-:Y:S01]  /*2f90*/  SEL R8, R8, RZ, P0 ;  /* 0x000000ff08087207 */ /* 0x000fe20000000000 */
[----:B------:R-:W-:-:S03]  /*2fa0*/  VIADD R11, R11, 0x1 ;  /* 0x000000010b0b7836 */ /* 0x000fc60000000000 */
[----:B------:R-:W1:Y:S01]  /*2fb0*/  LDS.128 R4, [R4+0x130] ;  /* 0x0001300004047984 */ /* 0x000e620000000c00 */
[----:B------:R-:W-:Y:S02]  /*2fc0*/  PRMT R2, RZ, 0x654, R2 ;  /* 0x00000654ff027816 */ /* 0x000fe40000000002 */
[C---:B------:R-:W-:Y:S01]  /*2fd0*/  ISETP.NE.AND P1, PT, R11.reuse, 0x2, PT ;  /* 0x000000020b00780c */ /* 0x040fe20003f25270 */
[----:B------:R-:W-:Y:S01]  /*2fe0*/  @!PT LDS RZ, [RZ] ;  /* 0x00000000fffff984 */ /* 0x000fe20000000800 */
[----:B------:R-:W-:Y:S01]  /*2ff0*/  @!PT LDS RZ, [RZ] ;  /* 0x00000000fffff984 */ /* 0x000fe20000000800 */
[----:B------:R-:W-:Y:S01]  /*3000*/  @!PT LDS RZ, [RZ] ;  /* 0x00000000fffff984 */ /* 0x000fe20000000800 */
[----:B------:R-:W-:Y:S01]  /*3010*/  @!PT LDS RZ, [RZ] ;  /* 0x00000000fffff984 */ /* 0x000fe20000000800 */
[----:B------:R2:W-:Y:S06]  /*3020*/  MEMBAR.ALL.CTA ;  /* 0x0000000000007992 */ /* 0x0005ec0000008000 */
[----:B--2---:R-:W2:Y:S01]  /*3030*/  FENCE.VIEW.ASYNC.S ;  /* 0x00000000000073c6 */ /* 0x004ea20000000000 */
[----:B------:R-:W-:Y:S01]  /*3040*/  SEL R11, R11, RZ, P1 ;  /* 0x000000ff0b0b7207 */ /* 0x000fe20000800000 */
[----:B--2---:R2:W-:Y:S01]  /*3050*/  SYNCS.ARRIVE.TRANS64.RED.A1T0 RZ, [R2+URZ], RZ ;  /* 0x000000ff02ff79a7 */ /* 0x0045e200081004ff */
[----:B-1----:R-:W-:-:S02]  /*3060*/  LOP3.LUT P3, RZ, R6, 0x1, RZ, 0xc0, !PT ;  /* 0x0000000106ff7812 */ /* 0x002fc4000786c0ff */
[----:B------:R-:W-:-:S04]  /*3070*/  SEL R4, RZ, 0x1, P1 ;  /* 0x00000001ff047807 */ /* 0x000fc80000800000 */
[----:B------:R-:W-:Y:S02]  /*3080*/  LOP3.LUT R10, R10, R4, RZ, 0x3c, !PT ;  /* 0x000000040a0a7212 */ /* 0x000fe400078e3cff */
[----:B--2---:R-:W-:-:S04]  /*3090*/  SEL R2, RZ, 0x1, P0 ;  /* 0x00000001ff027807 */ /* 0x004fc80000000000 */
[----:B------:R-:W-:Y:S01]  /*30a0*/  LOP3.LUT R9, R9, R2, RZ, 0x3c, !PT ;  /* 0x0000000209097212 */ /* 0x000fe200078e3cff */
[----:B------:R-:W-:Y:S06]  /*30b0*/  @P3 BRA `(.L_x_53) ;  /* 0xfffffffc002c3947 */ /* 0x000fec000383ffff */
[----:B------:R-:W-:Y:S01]  /*30c0*/  ULEA UR4, UR5, UR6, 0x3 ;  /* 0x0000000605047291 */ /* 0x000fe2000f8e18ff */
[----:B------:R-:W-:-:S08]  /*30d0*/  SHF.L.U32 R2, R12, 0x1f, RZ ;  /* 0x0000001f0c027819 */ /* 0x000fd000000006ff */
[----:B------:R-:W1:Y:S02]  /*30e0*/  SYNCS.PHASECHK.TRANS64 P0, [UR4+0xb0], R2 ;  /* 0x0000b002ff0075a7 */ /* 0x000e640008001004 */
[----:B-1----:R-:W-:Y:S05]  /*30f0*/  @P0 BRA `(.L_x_54) ;  /* 0x0000000000080947 */ /* 0x002fea0003800000 */
[----:B------:R-:W1:Y:S02]  /*3100*/  SYNCS.PHASECHK.TRANS64.TRYWAIT P0, [UR4+0xb0], R2 ;  /* 0x0000b002ff0075a7 */ /* 0x000e640008001104 */
[----:B-1----:R-:W-:Y:S05]  /*3110*/  @!P0 BRA `(.L_x_55) ;  /* 0x0000004c00588947 */ /* 0x002fea0003800000 */
.L_x_54:
[----:B------:R-:W-:-:S04]  /*3120*/  UIADD3 UR7, UPT, UPT, UR5, 0x1, URZ ;  /* 0x0000000105077890 */ /* 0x000fc8000fffe0ff */
[----:B------:R-:W-:-:S04]  /*3130*/  UISETP.NE.AND UP0, UPT, UR7, 0x2, UPT ;  /* 0x000000020700788c */ /* 0x000fc8000bf05270 */
[----:B------:R-:W-:Y:S02]  /*3140*/  USEL UR8, URZ, 0x1, UP0 ;  /* 0x00000001ff087887 */ /* 0x000fe40008000000 */
[----:B------:R-:W-:-:S04]  /*3150*/  USEL UR7, UR7, URZ, UP0 ;  /* 0x000000ff07077287 */ /* 0x000fc80008000000 */
[----:B------:R-:W-:Y:S01]  /*3160*/  ULEA UR7, UR7, UR6, 0x3 ;  /* 0x0000000607077291 */ /* 0x000fe2000f8e18ff */
[----:B-1----:R-:W-:-:S04]  /*3170*/  LOP3.LUT R2, R12, UR8, RZ, 0x3c, !PT ;  /* 0x000000080c027c12 */ /* 0x002fc8000f8e3cff */
[----:B------:R-:W-:-:S04]  /*3180*/  SHF.L.U32 R0, R2, 0x1f, RZ ;  /* 0x0000001f02007819 */ /* 0x000fc800000006ff */
[----:B------:R-:W1:Y:S02]  /*3190*/  SYNCS.PHASECHK.TRANS64 P0, [UR7+0xb0], R0 ;  /* 0x0000b000ff0075a7 */ /* 0x000e640008001007 */
[----:B-1----:R-:W-:Y:S05]  /*31a0*/  @P0 EXIT ;  /* 0x000000000000094d */ /* 0x002fea0003800000 */
[----:B------:R-:W-:Y:S02]  /*31b0*/  SHF.L.U32 R2, R2, 0x1f, RZ ;  /* 0x0000001f02027819 */ /* 0x000fe400000006ff */
[----:B------:R-:W-:-:S07]  /*31c0*/  MOV R0, UR7 ;  /* 0x0000000700007c02 */ /* 0x000fce0008000f00 */
.L_x_56:
[----:B-1----:R1:W2:Y:S02]  /*31d0*/  SYNCS.PHASECHK.TRANS64.TRYWAIT P0, [R0+URZ+0xb0], R2 ;  /* 0x0000b002000075a7 */ /* 0x0022a400080011ff */
[----:B--2---:R-:W-:Y:S05]  /*31e0*/  @!P0 NANOSLEEP.SYNCS 0x989680 ;  /* 0x009896800000895d */ /* 0x004fea0003900000 */
[----:B------:R-:W2:Y:S02]  /*31f0*/  @!P0 SYNCS.PHASECHK.TRANS64 P0, [R0+URZ+0xb0], R2 ;  /* 0x0000b002000085a7 */ /* 0x000ea400080010ff */
[----:B--2---:R-:W-:Y:S05]  /*3200*/  @P0 EXIT ;  /* 0x000000000000094d */ /* 0x004fea0003800000 */
[----:B------:R-:W-:Y:S05]  /*3210*/  BRA `(.L_x_56) ;  /* 0xfffffffc00ec7947 */ /* 0x000fea000383ffff */
.L_x_49:
[----:B------:R-:W-:Y:S05]  /*3220*/  BRA.U UP4, `(.L_x_57) ;  /* 0x0000001104447547 */ /* 0x000fea000b800000 */
[----:B------:R-:W-:Y:S01]  /*3230*/  UMOV UR4, 0x40 ;  /* 0x0000004000047882 */ /* 0x000fe20000000000 */
[----:B------:R-:W-:Y:S01]  /*3240*/  NOP ;  /* 0x0000000000007918 */ /* 0x000fe20000000000 */
[----:B------:R-:W-:Y:S01]  /*3250*/  ULEA UR5, UR54, UR4, 0x18 ;  /* 0x0000000436057291 */ /* 0x000fe2000f8ec0ff */
[----:B------:R-:W-:Y:S02]  /*3260*/  UMOV UR6, 0x400 ;  /* 0x0000040000067882 */ /* 0x000fe40000000000 */
[----:B------:R-:W-:-:S06]  /*3270*/  ULEA UR6, UR54, UR6, 0x18 ;  /* 0x0000000636067291 */ /* 0x000fcc000f8ec0ff */
[----:B------:R-:W1:Y:S02]  /*3280*/  LDS.U8 R0, [UR5+0x1c] ;  /* 0x00001c05ff007984 */ /* 0x000e640008000000 */
[----:B-1----:R-:W-:-:S13]  /*3290*/  ISETP.NE.AND P0, PT, R0, RZ, PT ;  /* 0x000000ff0000720c */ /* 0x002fda0003f05270 */
[----:B------:R-:W-:Y:S05]  /*32a0*/  @P0 BRA `(.L_x_58) ;  /* 0x0000000000580947 */ /* 0x000fea0003800000 */
[----:B------:R-:W-:-:S13]  /*32b0*/  ELECT P0, URZ, PT ;  /* 0x0000000000ff782f */ /* 0x000fda0003800000 */
[----:B------:R-:W-:Y:S05]  /*32c0*/  @!P0 BRA `(.L_x_59) ;  /* 0x0000000000608947 */ /* 0x000fea0003800000 */
[----:B------:R-:W-:Y:S01]  /*32d0*/  UMOV UR4, 0x10 ;  /* 0x0000001000047882 */ /* 0x000fe20000000000 */
[----:B------:R-:W-:Y:S01]  /*32e0*/  HFMA2 R0, -RZ, RZ, 0, 5.9604644775390625e-08 ;  /* 0x00000001ff007431 */ /* 0x000fe200000001ff */
[----:B------:R-:W-:-:S03]  /*32f0*/  MOV R3, 0xffff ;  /* 0x0000ffff00037802 */ /* 0x000fc60000000f00 */
[----:B------:R-:W-:Y:S04]  /*3300*/  DEPBAR.LE SB1, 0x36 ;  /* 0x00009d800000791a */ /* 0x000fe80000000000 */
[----:B------:R-:W1:Y:S02]  /*3310*/  UTCATOMSWS.FIND_AND_SET.ALIGN UP0, UR4, UR4 ;  /* 0x00000004000475e3 */ /* 0x000e640008000800 */
[----:B-1----:R-:W-:Y:S01]  /*3320*/  MOV R4, UR4 ;  /* 0x0000000400047c02 */ /* 0x002fe20008000f00 */
[----:B------:R-:W-:Y:S06]  /*3330*/  BRA.U UP0, `(.L_x_60) ;  /* 0x0000000100187547 */ /* 0x000fec000b800000 */
.L_x_61:
[----:B------:R-:W-:Y:S05]  /*3340*/  NANOSLEEP 0x64 ;  /* 0x000000640000795d */ /* 0x000fea0003800000 */
[----:B------:R-:W-:-:S05]  /*3350*/  UMOV UR4, 0x10 ;  /* 0x0000001000047882 */ /* 0x000fca0000000000 */
[----:B------:R-:W-:Y:S04]  /*3360*/  DEPBAR.LE SB1, 0x36 ;  /* 0x00009d800000791a */ /* 0x000fe80000000000 */
[----:B------:R-:W1:Y:S02]  /*3370*/  UTCATOMSWS.FIND_AND_SET.ALIGN UP0, UR4, UR4 ;  /* 0x00000004000475e3 */ /* 0x000e640008000800 */
[----:B-1----:R-:W-:Y:S01]  /*3380*/  MOV R4, UR4 ;  /* 0x0000000400047c02 */ /* 0x002fe20008000f00 */
[----:B------:R-:W-:Y:S05]  /*3390*/  BRA.U !UP0, `(.L_x_61) ;  /* 0xfffffffd08e87547 */ /* 0x000fea000b83ffff */
.L_x_60:
[-C--:B------:R-:W-:Y:S02]  /*33a0*/  SHF.L.U32 R3, R3, R4.reuse, RZ ;  /* 0x0000000403037219 */ /* 0x080fe400000006ff */
[----:B------:R-:W-:Y:S01]  /*33b0*/  SHF.L.U32 R0, R0, R4, RZ ;  /* 0x0000000400007219 */ /* 0x000fe200000006ff */
[----:B------:R-:W-:Y:S02]  /*33c0*/  IMAD.SHL.U32 R4, R4, 0x20, RZ ;  /* 0x0000002004047824 */ /* 0x000fe400078e00ff */
[----:B------:R1:W-:Y:S04]  /*33d0*/  ATOMS.OR RZ, [UR5+0x14], R3 ;  /* 0x00001403ffff798c */ /* 0x0003e8000b000005 */
[----:B------:R1:W-:Y:S04]  /*33e0*/  ATOMS.OR RZ, [UR5+0x18], R0 ;  /* 0x00001800ffff798c */ /* 0x0003e8000b000005 */
[----:B------:R1:W-:Y:S01]  /*33f0*/  STS [UR6+0x150], R4 ;  /* 0x00015004ff007988 */ /* 0x0003e20008000806 */
[----:B------:R-:W-:Y:S05]  /*3400*/  BRA `(.L_x_59) ;  /* 0x0000000000107947 */ /* 0x000fea0003800000 */
.L_x_58:
[----:B------:R-:W-:Y:S02]  /*3410*/  MOV R0, 0xffffffff ;  /* 0xffffffff00007802 */ /* 0x000fe40000000f00 */
[----:B------:R-:W-:-:S03]  /*3420*/  MOV R4, 0x3450 ;  /* 0x0000345000047802 */ /* 0x000fc60000000f00 */
[----:B------:R1:W-:Y:S04]  /*3430*/  STS [UR6+0x150], R0 ;  /* 0x00015000ff007988 */ /* 0x0003e80008000806 */
[----:B-1---5:R-:W-:Y:S05]  /*3440*/  CALL.REL.NOINC `($__internal_1_$__cuda_sm10x_tcgen05_guardrail_trap_phase_invalid_during_alloc) ;  /* 0x0000005000307944 */ /* 0x022fea0003c00000 */
.L_x_59:
[----:B------:R-:W-:Y:S05]  /*3450*/  WARPSYNC.ALL ;  /* 0x0000000000007948 */ /* 0x000fea0003800000 */
[----:B------:R-:W2:Y:S01]  /*3460*/  S2UR UR4, SR_CgaCtaId ;  /* 0x00000000000479c3 */ /* 0x000ea20000008800 */
[----:B------:R-:W-:Y:S01]  /*3470*/  UMOV UR41, 0x400 ;  /* 0x0000040000297882 */ /* 0x000fe20000000000 */
[----:B------:R-:W-:-:S06]  /*3480*/  NOP ;  /* 0x0000000000007918 */ /* 0x000fcc0000000000 */
[----:B------:R-:W-:Y:S06]  /*3490*/  BAR.ARV 0x6, 0xa0 ;  /* 0x0182800000007b1d */ /* 0x000fec0000002000 */
[----:B------:R-:W3:Y:S01]  /*34a0*/  LDCU UR6, c[0x0][0x38c] ;  /* 0x00007180ff0677ac */ /* 0x000ee20008000800 */
[----:B------:R-:W-:Y:S01]  /*34b0*/  LOP3.LUT R2, R2, 0xffff, RZ, 0xc0, !PT ;  /* 0x0000ffff02027812 */ /* 0x000fe200078ec0ff */
[----:B------:R-:W-:Y:S01]  /*34c0*/  IMAD.MOV.U32 R11, RZ, RZ, 0x1 ;  /* 0x00000001ff0b7424 */ /* 0x000fe200078e00ff */
[----:B------:R-:W-:Y:S01]  /*34d0*/  CS2R R8, SRZ ;  /* 0x0000000000087805 */ /* 0x000fe2000001ff00 */
[----:B------:R-:W4:Y:S01]  /*34e0*/  LDCU UR7, c[0x0][0x38c] ;  /* 0x00007180ff0777ac */ /* 0x000f220008000800 */
[----:B------:R-:W-:Y:S01]  /*34f0*/  R2UR UR42, R2 ;  /* 0x00000000022a72ca */ /* 0x000fe200000e0000 */
[----:B------:R-:W-:Y:S01]  /*3500*/  IMAD.MOV.U32 R10, RZ, RZ, RZ ;  /* 0x000000ffff0a7224 */ /* 0x000fe200078e00ff */
[----:B------:R-:W-:Y:S01]  /*3510*/  UMOV UR45, URZ ;  /* 0x000000ff002d7c82 */ /* 0x000fe20008000000 */
[----:B------:R-:W-:Y:S01]  /*3520*/  UMOV UR39, URZ ;  /* 0x000000ff00277c82 */ /* 0x000fe20008000000 */
[----:B--2---:R-:W-:Y:S01]  /*3530*/  ULEA UR41, UR4, UR41, 0x18 ;  /* 0x0000002904297291 */ /* 0x004fe2000f8ec0ff */
[----:B------:R-:W-:Y:S01]  /*3540*/  UMOV UR62, 0x0 ;  /* 0x00000000003e7882 */ /* 0x000fe20000000000 */
[----:B------:R-:W-:-:S02]  /*3550*/  UMOV UR63, 0x4100010 ;  /* 0x04100010003f7882 */ /* 0x000fc40000000000 */
[----:B------:R-:W-:Y:S02]  /*3560*/  UIADD3 UR5, UPT, UPT, UR41, 0x3400, URZ ;  /* 0x0000340029057890 */ /* 0x000fe4000fffe0ff */
[----:B------:R-:W-:Y:S02]  /*3570*/  UIADD3 UR4, UPT, UPT, UR41, 0x1b400, URZ ;  /* 0x0001b40029047890 */ /* 0x000fe4000fffe0ff */
[----:B---3--:R-:W-:Y:S01]  /*3580*/  UIADD3 UR6, UPT, UPT, UR6, 0x7f, URZ ;  /* 0x0000007f06067890 */ /* 0x008fe2000fffe0ff */
[----:B-1----:R-:W1:Y:S01]  /*3590*/  LDS R0, [UR41+0x150] ;  /* 0x00015029ff007984 */ /* 0x002e620008000800 */
[----:B------:R-:W-:Y:S02]  /*35a0*/  USHF.R.U32.HI UR5, URZ, 0x4, UR5 ;  /* 0x00000004ff057899 */ /* 0x000fe40008011605 */
[----:B------:R-:W-:Y:S02]  /*35b0*/  USHF.R.S32.HI UR47, URZ, 0x1f, UR6 ;  /* 0x0000001fff2f7899 */ /* 0x000fe40008011406 */
[----:B------:R-:W-:-:S02]  /*35c0*/  USHF.R.U32.HI UR4, URZ, 0x4, UR4 ;  /* 0x00000004ff047899 */ /* 0x000fc40008011604 */
[----:B------:R-:W-:Y:S02]  /*35d0*/  ULEA.HI UR47, UR47, UR6, URZ, 0x7 ;  /* 0x000000062f2f7291 */ /* 0x000fe4000f8f38ff */
[----:B------:R-:W-:Y:S02]  /*35e0*/  ULOP3.LUT UR5, UR5, 0x3fff, URZ, 0xc0, !UPT ;  /* 0x00003fff05057892 */ /* 0x000fe4000f8ec0ff */
[----:B------:R-:W-:Y:S02]  /*35f0*/  USHF.R.S32.HI UR47, URZ, 0x7, UR47 ;  /* 0x00000007ff2f7899 */ /* 0x000fe4000801142f */
[----:B------:R-:W-:Y:S02]  /*3600*/  ULOP3.LUT UR4, UR4, 0x3fff, URZ, 0xc0, !UPT ;  /* 0x00003fff04047892 */ /* 0x000fe4000f8ec0ff */
[----:B------:R-:W-:Y:S01]  /*3610*/  UISETP.LT.AND UP0, UPT, UR47, 0x1, UPT ;  /* 0x000000012f00788c */ /* 0x000fe2000bf01270 */
[----:B------:R-:W-:Y:S01]  /*3620*/  UMOV UR60, 0x0 ;  /* 0x00000000003c7882 */ /* 0x000fe20000000000 */
[----:B------:R-:W-:-:S02]  /*3630*/  UMOV UR61, 0x4100010 ;  /* 0x04100010003d7882 */ /* 0x000fc40000000000 */
[----:B------:R-:W-:Y:S01]  /*3640*/  USEL UR64, UR47, 0x1, !UP0 ;  /* 0x000000012f407887 */ /* 0x000fe2000c000000 */
[----:B------:R-:W-:Y:S01]  /*3650*/  UMOV UR58, 0x0 ;  /* 0x00000000003a7882 */ /* 0x000fe20000000000 */
[----:B------:R-:W-:Y:S01]  /*3660*/  UMOV UR59, 0x4100010 ;  /* 0x04100010003b7882 */ /* 0x000fe20000000000 */
[----:B------:R-:W-:Y:S01]  /*3670*/  UMOV UR56, 0x0 ;  /* 0x0000000000387882 */ /* 0x000fe20000000000 */
[----:B------:R-:W-:Y:S01]  /*3680*/  UMOV UR57, 0x4100010 ;  /* 0x0410001000397882 */ /* 0x000fe20000000000 */
[----:B------:R-:W-:Y:S01]  /*3690*/  UMOV UR54, 0x0 ;  /* 0x0000000000367882 */ /* 0x000fe20000000000 */
[----:B------:R-:W-:Y:S01]  /*36a0*/  UMOV UR55, 0x4100010 ;  /* 0x0410001000377882 */ /* 0x000fe20000000000 */
[----:B------:R-:W-:Y:S01]  /*36b0*/  UMOV UR52, 0x0 ;  /* 0x0000000000347882 */ /* 0x000fe20000000000 */
[----:B------:R-:W-:Y:S01]  /*36c0*/  UMOV UR53, 0x4100010 ;  /* 0x0410001000357882 */ /* 0x000fe20000000000 */
[----:B------:R-:W-:Y:S02]  /*36d0*/  ULOP3.LUT UR43, UR5, 0x10000, URZ, 0xfc, !UPT ;  /* 0x00010000052b7892 */ /* 0x000fe4000f8efcff */
[----:B------:R-:W-:-:S02]  /*36e0*/  ULOP3.LUT UR44, UR4, 0x10000, URZ, 0xfc, !UPT ;  /* 0x00010000042c7892 */ /* 0x000fc4000f8efcff */
[----:B------:R-:W-:Y:S02]  /*36f0*/  UIADD3 UR64, UPT, UPT, -UR64, URZ, URZ ;  /* 0x000000ff40407290 */ /* 0x000fe4000fffe1ff */
[----:B----4-:R-:W-:Y:S01]  /*3700*/  UISETP.GE.AND UP4, UPT, UR7, 0x1, UPT ;  /* 0x000000010700788c */ /* 0x010fe2000bf86270 */
[----:B------:R-:W-:Y:S01]  /*3710*/  UMOV UR50, 0x0 ;  /* 0x0000000000327882 */ /* 0x000fe20000000000 */
[----:B------:R-:W-:Y:S01]  /*3720*/  UMOV UR51, 0x4100010 ;  /* 0x0410001000337882 */ /* 0x000fe20000000000 */
[----:B------:R-:W-:Y:S01]  /*3730*/  UMOV UR48, 0x0 ;  /* 0x0000000000307882 */ /* 0x000fe20000000000 */
[----:B-1----:R-:W-:Y:S01]  /*3740*/  R2UR UR65, R0 ;  /* 0x00000000004172ca */ /* 0x002fe200000e0000 */
[----:B------:R-:W-:-:S14]  /*3750*/  UMOV UR49, 0x4100010 ;  /* 0x0410001000317882 */ /* 0x000fdc0000000000 */
.L_x_68:
[----:B------:R-:W-:Y:S02]  /*3760*/  LEA R0, R10, UR41, 0x3 ;  /* 0x000000290a007c11 */ /* 0x000fe4000f8e18ff */
[----:B------:R-:W-:Y:S02]  /*3770*/  SHF.L.U32 R2, R9, 0x1f, RZ ;  /* 0x0000001f09027819 */ /* 0x000fe400000006ff */
[----:B------:R-:W-:Y:S01]  /*3780*/  PLOP3.LUT P0, PT, PT, PT, UP4, 0x80, 0x8 ;  /* 0x000000000008781c */ /* 0x000fe20003f0f048 */
[----:B------:R-:W-:Y:S01]  /*3790*/  VIADD R3, R0, 0xb0 ;  /* 0x000000b000037836 */ /* 0x000fe20000000000 */
[----:B-1----:R-:W1:Y:S02]  /*37a0*/  SYNCS.PHASECHK.TRANS64.TRYWAIT P1, [R0+URZ+0xa0], R2 ;  /* 0x0000a002000075a7 */ /* 0x002e6400080211ff */
[----:B-1-3--:R-:W-:Y:S09]  /*37b0*/  @!P1 BRA `(.L_x_62) ;  /* 0x0000004400c89947 */ /* 0x00aff20003800000 */
.L_x_143:
[----:B------:R-:W-:Y:S01]  /*37c0*/  LEA R4, R10, UR41, 0x4 ;  /* 0x000000290a047c11 */ /* 0x000fe2000f8e20ff */
[----:B------:R-:W-:Y:S01]  /*37d0*/  @UP4 ULEA UR4, UR39, UR41, 0x3 ;  /* 0x0000002927044291 */ /* 0x000fe2000f8e18ff */
[----:B------:R-:W-:Y:S01]  /*37e0*/  PLOP3.LUT P2, PT, PT, PT, PT, 0x80, 0x8 ;  /* 0x000000000008781c */ /* 0x000fe20003f4f070 */
[----:B------:R-:W-:Y:S01]  /*37f0*/  ULEA UR46, UR45, UR41, 0x3 ;  /* 0x000000292d2e7291 */ /* 0x000fe2000f8e18ff */
[----:B------:R-:W-:Y:S02]  /*3800*/  PRMT R3, RZ, 0x654, R3 ;  /* 0x00000654ff037816 */ /* 0x000fe40000000003 */
[----:B------:R-:W2:Y:S01]  /*3810*/  LDS.128 R4, [R4+0x130] ;  /* 0x0001300004047984 */ /* 0x000ea20000000c00 */
[----:B-1----:R-:W-:Y:S02]  /*3820*/  @P0 SHF.L.U32 R2, R8, 0x1f, RZ ;  /* 0x0000001f08020819 */ /* 0x002fe400000006ff */
[----:B------:R-:W-:Y:S01]  /*3830*/  SHF.L.U32 R0, R11, 0x1f, RZ ;  /* 0x0000001f0b007819 */ /* 0x000fe200000006ff */
[----:B------:R-:W-:Y:S01]  /*3840*/  @!PT LDS RZ, [RZ] ;  /* 0x00000000fffff984 */ /* 0x000fe20000000800 */
[----:B------:R-:W-:Y:S01]  /*3850*/  @!PT LDS RZ, [RZ] ;  /* 0x00000000fffff984 */ /* 0x000fe20000000800 */
[----:B------:R-:W-:Y:S01]  /*3860*/  @!PT LDS RZ, [RZ] ;  /* 0x00000000fffff984 */ /* 0x000fe20000000800 */
[----:B------:R-:W-:Y:S01]  /*3870*/  @!PT LDS RZ, [RZ] ;  /* 0x00000000fffff984 */ /* 0x000fe20000000800 */
[----:B------:R1:W-:Y:S06]  /*3880*/  MEMBAR.ALL.CTA ;  /* 0x0000000000007992 */ /* 0x0003ec0000008000 */
[----:B-1----:R-:W1:Y:S02]  /*3890*/  FENCE.VIEW.ASYNC.S ;  /* 0x00000000000073c6 */ /* 0x002e640000000000 */
[----:B-1----:R1:W-:Y:S01]  /*38a0*/  SYNCS.ARRIVE.TRANS64.RED.A1T0 RZ, [R3+URZ], RZ ;  /* 0x000000ff03ff79a7 */ /* 0x0023e200081004ff */
[----:B------:R1:W3:Y:S01]  /*38b0*/  @P0 SYNCS.PHASECHK.TRANS64.TRYWAIT P2, [UR4], R2 ;  /* 0x00000002ff0005a7 */ /* 0x0002e20008041104 */
[----:B------:R-:W-:Y:S01]  /*38c0*/  ULEA.HI UR4, UR45, UR45, URZ, 0x1 ;  /* 0x0000002d2d047291 */ /* 0x000fe2000f8f08ff */
[----:B--2---:R-:W-:-:S03]  /*38d0*/  LOP3.LUT P1, RZ, R6, 0x1, RZ, 0xc0, !PT ;  /* 0x0000000106ff7812 */ /* 0x004fc6000782c0ff */
[----:B------:R-:W-:Y:S02]  /*38e0*/  USHF.L.U32 UR5, UR4, 0x5, URZ ;  /* 0x0000000504057899 */ /* 0x000fe400080006ff */
[----:B------:R-:W-:Y:S02]  /*38f0*/  ULOP3.LUT UR36, UR4, 0xffe, URZ, 0xc0, !UPT ;  /* 0x00000ffe04247892 */ /* 0x000fe4000f8ec0ff */
[----:B------:R-:W-:Y:S02]  /*3900*/  ULOP3.LUT UR4, UR5, 0xffffffc0, URZ, 0xc0, !UPT ;  /* 0xffffffc005047892 */ /* 0x000fe4000f8ec0ff */
[----:B------:R-:W-:Y:S02]  /*3910*/  UIADD3 UR36, UPT, UPT, -UR36, UR45, URZ ;  /* 0x0000002d24247290 */ /* 0x000fe4000fffe1ff */
[----:B------:R-:W-:Y:S01]  /*3920*/  UIADD3 UR4, UPT, UPT, UR65, UR4, URZ ;  /* 0x0000000441047290 */ /* 0x000fe2000fffe0ff */
[----:B------:R-:W2:Y:S03]  /*3930*/  SYNCS.PHASECHK.TRANS64.TRYWAIT P0, [UR46+0xe0], R0 ;  /* 0x0000e000ff0075a7 */ /* 0x000ea6000800112e */
[----:B------:R-:W-:Y:S01]  /*3940*/  ULEA UR36, UR36, UR4, 0x14 ;  /* 0x0000000424247291 */ /* 0x000fe2000f8ea0ff */
[----:B-123--:R-:W-:Y:S11]  /*3950*/  @!P0 BRA `(.L_x_63) ;  /* 0x0000004400748947 */ /* 0x00eff60003800000 */
.L_x_145:
[----:B------:R-:W-:Y:S01]  /*3960*/  IADD3 R10, PT, PT, R10, 0x1, RZ ;  /* 0x000000010a0a7810 */ /* 0x000fe20007ffe0ff */
[----:B------:R-:W-:Y:S06]  /*3970*/  BRA.U !UP4, `(.L_x_64) ;  /* 0x000000050c107547 */ /* 0x000fec000b800000 */
[----:B------:R-:W-:Y:S01]  /*3980*/  UPLOP3.LUT UP2, UPT, UPT, UPT, UPT, 0x40, 0x4 ;  /* 0x000000000004789c */ /* 0x000fe20003f4e870 */
[----:B------:R-:W-:Y:S01]  /*3990*/  UMOV UR38, UR64 ;  /* 0x0000004000267c82 */ /* 0x000fe20008000000 */
[----:B------:R-:W-:Y:S01]  /*39a0*/  UMOV UR37, UR47 ;  /* 0x0000002f00257c82 */ /* 0x000fe20008000000 */
[----:B------:R-:W-:-:S08]  /*39b0*/  UMOV UR5, UR39 ;  /* 0x0000002700057c82 */ /* 0x000fd00008000000 */
.L_x_67:
[----:B------:R-:W-:Y:S02]  /*39c0*/  UIADD3 UR38, UPT, UPT, UR38, 0x1, URZ ;  /* 0x0000000126267890 */ /* 0x000fe4000fffe0ff */
[----:B------:R-:W-:Y:S02]  /*39d0*/  ULEA UR7, UR5, UR41, 0x3 ;  /* 0x0000002905077291 */ /* 0x000fe4000f8e18ff */
[----:B------:R-:W-:Y:S01]  /*39e0*/  UISETP.NE.AND UP3, UPT, UR38, URZ, UPT ;  /* 0x000000ff2600728c */ /* 0x000fe2000bf65270 */
[----:B--23--:R-:W-:Y:S10]  /*39f0*/  @P2 BRA `(.L_x_65) ;  /* 0x00000000000c2947 */ /* 0x00cff40003800000 */
[----:B-1----:R-:W-:Y:S04]  /*3a00*/  SHF.L.U32 R2, R8, 0x1f, RZ ;  /* 0x0000001f08027819 */ /* 0x002fe800000006ff */
[----:B------:R-:W1:Y:S02]  /*3a10*/  SYNCS.PHASECHK.TRANS64.TRYWAIT P0, [UR7], R2 ;  /* 0x00000002ff0075a7 */ /* 0x000e640008001107 */
[----:B-1----:R-:W-:Y:S05]  /*3a20*/  @!P0 BRA `(.L_x_66) ;  /* 0x0000004400588947 */ /* 0x002fea0003800000 */
.L_x_65:
[----:B------:R-:W-:Y:S01]  /*3a30*/  UISETP.NE.AND UP0, UPT, UR37, 0x1, UPT ;  /* 0x000000012500788c */ /* 0x000fe2000bf05270 */
[----:B------:R-:W-:Y:S01]  /*3a40*/  PLOP3.LUT P2, PT, PT, PT, PT, 0x80, 0x8 ;  /* 0x000000000008781c */ /* 0x000fe20003f4f070 */
[----:B------:R-:W-:Y:S02]  /*3a50*/  UIADD3 UR4, UPT, UPT, UR5, 0x1, URZ ;  /* 0x0000000105047890 */ /* 0x000fe4000fffe0ff */
[----:B------:R-:W-:Y:S02]  /*3a60*/  UIADD3 UR40, UPT, UPT, UR7, 0x30, URZ ;  /* 0x0000003007287890 */ /* 0x000fe4000fffe0ff */
[----:B------:R-:W-:Y:S01]  /*3a70*/  UISETP.NE.AND UP1, UPT, UR4, 0x6, UPT ;  /* 0x000000060400788c */ /* 0x000fe2000bf25270 */
[----:B------:R-:W-:Y:S01]  /*3a80*/  PLOP3.LUT P0, PT, PT, PT, UP0, 0x80, 0x8 ;  /* 0x000000000008781c */ /* 0x000fe20003f0f008 */
[----:B------:R-:W-:Y:S02]  /*3a90*/  UIADD3 UR37, UPT, UPT, UR37, -0x1, URZ ;  /* 0xffffffff25257890 */ /* 0x000fe4000fffe0ff */
[----:B------:R-:W-:Y:S02]  /*3aa0*/  USEL UR6, URZ, 0x1, UP1 ;  /* 0x00000001ff067887 */ /* 0x000fe40008800000 */
[----:B------:R-:W-:Y:S01]  /*3ab0*/  USEL UR39, UR4, URZ, UP1 ;  /* 0x000000ff04277287 */ /* 0x000fe20008800000 */
[----:B------:R-:W-:Y:S01]  /*3ac0*/  UMOV UR7, 0x40004040 ;  /* 0x4000404000077882 */ /* 0x000fe20000000000 */
[----:B------:R-:W-:Y:S02]  /*3ad0*/  UMOV UR35, 0x40004040 ;  /* 0x4000404000237882 */ /* 0x000fe40000000000 */
[----:B------:R-:W-:Y:S01]  /*3ae0*/  @UP0 ULEA UR4, UR39, UR41, 0x3 ;  /* 0x0000002927040291 */ /* 0x000fe2000f8e18ff */
[----:B------:R-:W-:Y:S01]  /*3af0*/  LOP3.LUT R8, R8, UR6, RZ, 0x3c, !PT ;  /* 0x0000000608087c12 */ /* 0x000fe2000f8e3cff */
[----:B------:R-:W-:Y:S01]  /*3b00*/  ULEA UR6, UR5, UR44, 0xa ;  /* 0x0000002c05067291 */ /* 0x000fe2000f8e50ff */
[----:B------:R-:W-:Y:S02]  /*3b10*/  UMOV UR33, 0x40004040 ;  /* 0x4000404000217882 */ /* 0x000fe40000000000 */
[----:B-1----:R-:W-:Y:S01]  /*3b20*/  @P0 SHF.L.U32 R0, R8, 0x1f, RZ ;  /* 0x0000001f08000819 */ /* 0x002fe200000006ff */
[----:B------:R-:W-:Y:S02]  /*3b30*/  UIADD3 UR34, UPT, UPT, UR6, 0x2, URZ ;  /* 0x0000000206227890 */ /* 0x000fe4000fffe0ff */
[----:B------:R-:W-:Y:S01]  /*3b40*/  UIADD3 UR30, UPT, UPT, UR6, 0x4, URZ ;  /* 0x00000004061e7890 */ /* 0x000fe2000fffe0ff */
[----:B------:R2:W3:Y:S01]  /*3b50*/  @P0 SYNCS.PHASECHK.TRANS64.TRYWAIT P2, [UR4], R0 ;  /* 0x00000000ff0005a7 */ /* 0x0004e20008041104 */
[----:B------:R-:W-:Y:S02]  /*3b60*/  ULEA UR4, UR5, UR43, 0xa ;  /* 0x0000002b05047291 */ /* 0x000fe4000f8e50ff */
[----:B------:R-:W-:Y:S02]  /*3b70*/  UIADD3 UR26, UPT, UPT, UR6, 0x6, URZ ;  /* 0x00000006061a7890 */ /* 0x000fe4000fffe0ff */
        /* <DEDUP_REMOVED lines=10> */
[----:B------:R-:W-:Y:S01]  /*3c20*/  UIADD3 UR8, UPT, UPT, UR4, 0x206, URZ ;  /* 0x0000020604087890 */ /* 0x000fe2000fffe0ff */
[----:B------:R-:W-:Y:S01]  /*3c30*/  UMOV UR5, 0x40004040 ;  /* 0x4000404000057882 */ /* 0x000fe20000000000 */
[----:B------:R-:W-:Y:S01]  /*3c40*/  UMOV UR31, 0x40004040 ;  /* 0x40004040001f7882 */ /* 0x000fe20000000000 */
[----:B------:R1:W-:Y:S01]  /*3c50*/  UTCHMMA gdesc[UR4], gdesc[UR6], tmem[UR36], tmem[UR62], idesc[UR63], UP2 ;  /* 0x00ff3e06040075ea */ /* 0x0003e20009000024 */
[----:B------:R-:W-:Y:S01]  /*3c60*/  UPLOP3.LUT UP2, UPT, UPT, UPT, UPT, 0x80, 0x8 ;  /* 0x000000000008789c */ /* 0x000fe20003f4f070 */
[----:B------:R2:W-:Y:S01]  /*3c70*/  UTCHMMA gdesc[UR32], gdesc[UR34], tmem[UR36], tmem[UR60], idesc[UR61], UPT ;  /* 0x00ff3c22200075ea */ /* 0x0005e2000b800024 */
[----:B------:R-:W-:Y:S01]  /*3c80*/  UMOV UR29, 0x40004040 ;  /* 0x40004040001d7882 */ /* 0x000fe20000000000 */
[----:B------:R-:W-:Y:S01]  /*3c90*/  UMOV UR27, 0x40004040 ;  /* 0x40004040001b7882 */ /* 0x000fe20000000000 */
        /* <DEDUP_REMOVED lines=12> */
[----:B------:R-:W-:Y:S01]  /*3d60*/  UMOV UR9, 0x40004040 ;  /* 0x4000404000097882 */ /* 0x000fe20000000000 */
[----:B------:R2:W-:Y:S01]  /*3d70*/  UTCHMMA gdesc[UR12], gdesc[UR14], tmem[UR36], tmem[UR50], idesc[UR51], UPT ;  /* 0x00ff320e0c0075ea */ /* 0x0005e2000b800024 */
[----:B------:R2:W-:Y:S01]  /*3d80*/  UTCHMMA gdesc[UR8], gdesc[UR10], tmem[UR36], tmem[UR48], idesc[UR49], UPT ;  /* 0x00ff300a080075ea */ /* 0x0005e2000b800024 */
[----:B------:R2:W-:Y:S01]  /*3d90*/  UTCBAR.MULTICAST [UR40], URZ, UR42 ;  /* 0x000000ff280073e9 */ /* 0x0005e2000800082a */
[----:B-1----:R-:W-:Y:S01]  /*3da0*/  UMOV UR5, UR39 ;  /* 0x0000002700057c82 */ /* 0x002fe20008000000 */
[----:B------:R-:W-:Y:S05]  /*3db0*/  BRA.U UP3, `(.L_x_67) ;  /* 0xfffffffd03007547 */ /* 0x000fea000b83ffff */
.L_x_64:
[----:B------:R-:W-:Y:S01]  /*3dc0*/  UIADD3 UR4, UPT, UPT, UR45, 0x1, URZ ;  /* 0x000000012d047890 */ /* 0x000fe2000fffe0ff */
[C---:B------:R-:W-:Y:S01]  /*3dd0*/  ISETP.NE.AND P0, PT, R10.reuse, 0x2, PT ;  /* 0x000000020a00780c */ /* 0x040fe20003f05270 */
[----:B------:R-:W-:Y:S02]  /*3de0*/  UIADD3 UR5, UPT, UPT, UR46, 0xc0, URZ ;  /* 0x000000c02e057890 */ /* 0x000fe4000fffe0ff */
[----:B------:R-:W-:Y:S01]  /*3df0*/  UISETP.NE.AND UP0, UPT, UR4, 0x4, UPT ;  /* 0x000000040400788c */ /* 0x000fe2000bf05270 */
[----:B-12---:R-:W-:Y:S02]  /*3e00*/  SEL R0, RZ, 0x1, P0 ;  /* 0x00000001ff007807 */ /* 0x006fe40000000000 */
[----:B------:R-:W-:Y:S01]  /*3e10*/  SEL R10, R10, RZ, P0 ;  /* 0x000000ff0a0a7207 */ /* 0x000fe20000000000 */
[----:B------:R-:W-:Y:S01]  /*3e20*/  USEL UR6, URZ, 0x1, UP0 ;  /* 0x00000001ff067887 */ /* 0x000fe20008000000 */
[----:B------:R-:W-:Y:S01]  /*3e30*/  LOP3.LUT R9, R9, R0, RZ, 0x3c, !PT ;  /* 0x0000000009097212 */ /* 0x000fe200078e3cff */
[----:B------:R-:W-:Y:S01]  /*3e40*/  USEL UR45, UR4, URZ, UP0 ;  /* 0x000000ff042d7287 */ /* 0x000fe20008000000 */
[----:B------:R1:W-:Y:S03]  /*3e50*/  UTCBAR [UR5], URZ ;  /* 0x000000ff050073e9 */ /* 0x0003e600080000ff */
[----:B------:R-:W-:Y:S01]  /*3e60*/  LOP3.LUT R11, R11, UR6, RZ, 0x3c, !PT ;  /* 0x000000060b0b7c12 */ /* 0x000fe2000f8e3cff */
[----:B------:R-:W-:Y:S07]  /*3e70*/  @P1 BRA `(.L_x_68) ;  /* 0xfffffff800381947 */ /* 0x000fee000383ffff */
[----:B------:R-:W2:Y:S01]  /*3e80*/  S2UR UR8, SR_CgaCtaId ;  /* 0x00000000000879c3 */ /* 0x000ea20000008800 */
[----:B------:R-:W-:Y:S01]  /*3e90*/  ELECT P0, URZ, PT ;  /* 0x0000000000ff782f */ /* 0x000fe20003800000 */
[----:B------:R-:W-:Y:S01]  /*3ea0*/  IMAD.MOV.U32 R0, RZ, RZ, 0x1 ;  /* 0x00000001ff007424 */ /* 0x000fe200078e00ff */
[----:B------:R-:W-:Y:S01]  /*3eb0*/  UIADD3 UR41, UPT, UPT, UR41, 0xe0, URZ ;  /* 0x000000e029297890 */ /* 0x000fe2000fffe0ff */
[----:B------:R-:W-:Y:S01]  /*3ec0*/  SHF.L.U32 R2, R11, 0x1f, RZ ;  /* 0x0000001f0b027819 */ /* 0x000fe200000006ff */
[----:B------:R-:W-:-:S03]  /*3ed0*/  UMOV UR4, 0x40 ;  /* 0x0000004000047882 */ /* 0x000fc60000000000 */
[----:B------:R-:W-:Y:S01]  /*3ee0*/  UVIRTCOUNT.DEALLOC.SMPOOL 0x80 ;  /* 0x000000800000784c */ /* 0x000fe20000000000 */
[----:B--2---:R-:W-:Y:S02]  /*3ef0*/  ULEA UR8, UR8, UR4, 0x18 ;  /* 0x0000000408087291 */ /* 0x004fe4000f8ec0ff */
[----:B------:R-:W-:-:S07]  /*3f00*/  ULEA UR4, UR45, UR41, 0x3 ;  /* 0x000000292d047291 */ /* 0x000fce000f8e18ff */
[----:B------:R2:W-:Y:S02]  /*3f10*/  @P0 STS.U8 [UR8+0x1c], R0 ;  /* 0x00001c00ff000988 */ /* 0x0005e40008000008 */
[----:B------:R-:W4:Y:S02]  /*3f20*/  SYNCS.PHASECHK.TRANS64.TRYWAIT P0, [UR4], R2 ;  /* 0x00000002ff0075a7 */ /* 0x000f240008001104 */
[----:B--2-4-:R-:W-:Y:S05]  /*3f30*/  @!P0 BRA `(.L_x_69) ;  /* 0x00000040002c8947 */ /* 0x014fea0003800000 */
.L_x_148:
[----:B------:R-:W-:-:S04]  /*3f40*/  UIADD3 UR4, UPT, UPT, UR45, 0x1, URZ ;  /* 0x000000012d047890 */ /* 0x000fc8000fffe0ff */
[----:B------:R-:W-:-:S04]  /*3f50*/  UISETP.NE.AND UP0, UPT, UR4, 0x4, UPT ;  /* 0x000000040400788c */ /* 0x000fc8000bf05270 */
[----:B------:R-:W-:Y:S02]  /*3f60*/  USEL UR6, URZ, 0x1, UP0 ;  /* 0x00000001ff067887 */ /* 0x000fe40008000000 */
[----:B------:R-:W-:-:S04]  /*3f70*/  USEL UR4, UR4, URZ, UP0 ;  /* 0x000000ff04047287 */ /* 0x000fc80008000000 */
[----:B-1----:R-:W-:Y:S01]  /*3f80*/  ULEA UR5, UR4, UR41, 0x3 ;  /* 0x0000002904057291 */ /* 0x002fe2000f8e18ff */
[----:B--2---:R-:W-:-:S04]  /*3f90*/  LOP3.LUT R2, R11, UR6, RZ, 0x3c, !PT ;  /* 0x000000060b027c12 */ /* 0x004fc8000f8e3cff */
[----:B------:R-:W-:-:S04]  /*3fa0*/  SHF.L.U32 R3, R2, 0x1f, RZ ;  /* 0x0000001f02037819 */ /* 0x000fc800000006ff */
[----:B------:R-:W1:Y:S02]  /*3fb0*/  SYNCS.PHASECHK.TRANS64.TRYWAIT P0, [UR5], R3 ;  /* 0x00000003ff0075a7 */ /* 0x000e640008001105 */
[----:B-1----:R-:W-:Y:S05]  /*3fc0*/  @!P0 BRA `(.L_x_70) ;  /* 0x0000004000208947 */ /* 0x002fea0003800000 */
.L_x_150:
        /* <DEDUP_REMOVED lines=9> */
.L_x_152:
[----:B------:R-:W-:-:S04]  /*4060*/  UIADD3 UR4, UPT, UPT, UR4, 0x1, URZ ;  /* 0x0000000104047890 */ /* 0x000fc8000fffe0ff */
[----:B------:R-:W-:-:S04]  /*4070*/  UISETP.NE.AND UP0, UPT, UR4, 0x4, UPT ;  /* 0x000000040400788c */ /* 0x000fc8000bf05270 */
[----:B------:R-:W-:Y:S02]  /*4080*/  USEL UR5, URZ, 0x1, UP0 ;  /* 0x00000001ff057887 */ /* 0x000fe40008000000 */
[----:B------:R-:W-:-:S04]  /*4090*/  USEL UR4, UR4, URZ, UP0 ;  /* 0x000000ff04047287 */ /* 0x000fc80008000000 */
[----:B------:R-:W-:Y:S01]  /*40a0*/  ULEA UR4, UR4, UR41, 0x3 ;  /* 0x0000002904047291 */ /* 0x000fe2000f8e18ff */
[----:B------:R-:W-:-:S04]  /*40b0*/  LOP3.LUT R2, R2, UR5, RZ, 0x3c, !PT ;  /* 0x0000000502027c12 */ /* 0x000fc8000f8e3cff */
[----:B------:R-:W-:-:S04]  /*40c0*/  SHF.L.U32 R2, R2, 0x1f, RZ ;  /* 0x0000001f02027819 */ /* 0x000fc800000006ff */
[----:B------:R-:W2:Y:S02]  /*40d0*/  SYNCS.PHASECHK.TRANS64.TRYWAIT P0, [UR4], R2 ;  /* 0x00000002ff0075a7 */ /* 0x000ea40008001104 */
[----:B--2---:R-:W-:Y:S05]  /*40e0*/  @!P0 BRA `(.L_x_72) ;  /* 0x0000004000088947 */ /* 0x004fea0003800000 */
.L_x_154:
[----:B------:R-:W-:Y:S01]  /*40f0*/  NOP ;  /* 0x0000000000007918 */ /* 0x000fe20000000000 */
[----:B-1----:R-:W1:Y:S01]  /*4100*/  LDS R0, [UR8+0x14] ;  /* 0x00001408ff007984 */ /* 0x002e620008000800 */
[----:B------:R-:W-:Y:S01]  /*4110*/  ULOP3.LUT UR4, UR65, 0xffff, URZ, 0xc0, !UPT ;  /* 0x0000ffff41047892 */ /* 0x000fe2000f8ec0ff */
[----:B------:R-:W-:Y:S01]  /*4120*/  UMOV UR5, 0xffff ;  /* 0x0000ffff00057882 */ /* 0x000fe20000000000 */
[----:B------:R-:W-:Y:S02]  /*4130*/  UMOV UR6, 0x1 ;  /* 0x0000000100067882 */ /* 0x000fe40000000000 */
[----:B------:R-:W-:-:S04]  /*4140*/  USHF.R.U32.HI UR4, URZ, 0x5, UR4 ;  /* 0x00000005ff047899 */ /* 0x000fc80008011604 */
[----:B------:R-:W-:Y:S02]  /*4150*/  USHF.L.U32 UR5, UR5, UR4, URZ ;  /* 0x0000000405057299 */ /* 0x000fe400080006ff */
[----:B------:R-:W-:-:S04]  /*4160*/  USHF.L.U32 UR4, UR6, UR4, URZ ;  /* 0x0000000406047299 */ /* 0x000fc800080006ff */
[----:B-1----:R-:W-:-:S04]  /*4170*/  LOP3.LUT R0, R0, UR5, RZ, 0xc0, !PT ;  /* 0x0000000500007c12 */ /* 0x002fc8000f8ec0ff */
[----:B------:R-:W-:-:S13]  /*4180*/  ISETP.NE.AND P0, PT, R0, UR5, PT ;  /* 0x0000000500007c0c */ /* 0x000fda000bf05270 */
[----:B------:R-:W-:Y:S05]  /*4190*/  @P0 BRA `(.L_x_73) ;  /* 0x0000000000580947 */ /* 0x000fea0003800000 */
[----:B------:R-:W1:Y:S02]  /*41a0*/  LDS R0, [UR8+0x18] ;  /* 0x00001808ff007984 */ /* 0x000e640008000800 */
[----:B-1----:R-:W-:-:S04]  /*41b0*/  LOP3.LUT R0, R0, UR4, RZ, 0xc0, !PT ;  /* 0x0000000400007c12 */ /* 0x002fc8000f8ec0ff */
[----:B------:R-:W-:-:S13]  /*41c0*/  ISETP.NE.AND P0, PT, R0, UR4, PT ;  /* 0x0000000400007c0c */ /* 0x000fda000bf05270 */
[----:B------:R-:W-:Y:S05]  /*41d0*/  @P0 BRA `(.L_x_74) ;  /* 0x00000000003c0947 */ /* 0x000fea0003800000 */
[----:B------:R-:W1:Y:S01]  /*41e0*/  S2R R2, SR_LANEID ;  /* 0x0000000000027919 */ /* 0x000e620000000000 */
[----:B------:R-:W-:-:S06]  /*41f0*/  ULOP3.LUT UR5, URZ, UR5, URZ, 0x33, !UPT ;  /* 0x00000005ff057292 */ /* 0x000fcc000f8e33ff */
[----:B------:R-:W-:-:S04]  /*4200*/  IMAD.U32 R0, RZ, RZ, UR5 ;  /* 0x00000005ff007e24 */ /* 0x000fc8000f8e00ff */
[----:B------:R2:W4:Y:S02]  /*4210*/  REDUX UR7, R0 ;  /* 0x00000000000773c4 */ /* 0x0005240000000000 */
[----:B------:R1:W-:Y:S01]  /*4220*/  UTCATOMSWS.AND URZ, UR5 ;  /* 0x0000000500ff79e3 */ /* 0x0003e20008000000 */
[----:B--2---:R-:W-:Y:S01]  /*4230*/  LOP3.LUT R0, RZ, UR4, RZ, 0x33, !PT ;  /* 0x00000004ff007c12 */ /* 0x004fe2000f8e33ff */
[----:B------:R-:W-:Y:S02]  /*4240*/  VOTEU.ANY UR4, UPT, PT ;  /* 0x0000000000047886 */ /* 0x000fe400038e0100 */
[----:B------:R-:W-:Y:S02]  /*4250*/  UFLO.U32 UR4, UR4 ;  /* 0x00000004000472bd */ /* 0x000fe400080e0000 */
[----:B------:R-:W2:Y:S04]  /*4260*/  REDUX UR6, R0 ;  /* 0x00000000000673c4 */ /* 0x000ea80000000000 */
[----:B-1----:R-:W-:-:S02]  /*4270*/  ISETP.EQ.U32.AND P0, PT, R2, UR4, PT ;  /* 0x0000000402007c0c */ /* 0x002fc4000bf02070 */
[----:B----4-:R-:W-:-:S11]  /*4280*/  MOV R2, UR7 ;  /* 0x0000000700027c02 */ /* 0x010fd60008000f00 */
[----:B------:R1:W-:Y:S01]  /*4290*/  @P0 ATOMS.AND RZ, [UR8+0x14], R2 ;  /* 0x00001402ffff098c */ /* 0x0003e2000a800008 */
[----:B--2---:R-:W-:-:S05]  /*42a0*/  IMAD.U32 R0, RZ, RZ, UR6 ;  /* 0x00000006ff007e24 */ /* 0x004fca000f8e00ff */
[----:B------:R1:W-:Y:S01]  /*42b0*/  @P0 ATOMS.AND RZ, [UR8+0x18], R0 ;  /* 0x00001800ffff098c */ /* 0x0003e2000a800008 */
[----:B------:R-:W-:Y:S05]  /*42c0*/  BRA `(.L_x_75) ;  /* 0x0000000000147947 */ /* 0x000fea0003800000 */
.L_x_74:
[----:B------:R-:W-:Y:S02]  /*42d0*/  MOV R2, 0x42f0 ;  /* 0x000042f000027802 */ /* 0x000fe40000000f00 */
[----:B---3-5:R-:W-:Y:S05]  /*42e0*/  CALL.REL.NOINC `($__internal_0_$__cuda_sm10x_tcgen05_guardrail_trap_col_being_dealloced_not_returned_by_alloc) ;  /* 0x00000040007c7944 */ /* 0x028fea0003c00000 */
[----:B------:R-:W-:Y:S05]  /*42f0*/  BRA `(.L_x_75) ;  /* 0x0000000000087947 */ /* 0x000fea0003800000 */
.L_x_73:
[----:B------:R-:W-:Y:S02]  /*4300*/  MOV R2, 0x4320 ;  /* 0x0000432000027802 */ /* 0x000fe40000000f00 */
[----:B---3-5:R-:W-:Y:S05]  /*4310*/  CALL.REL.NOINC `($__internal_2_$__cuda_sm10x_tcgen05_guardrail_trap_unallocated_columns_being_dealloced) ;  /* 0x0000004000887944 */ /* 0x028fea0003c00000 */
.L_x_75:
[----:B------:R-:W-:Y:S01]  /*4320*/  NOP ;  /* 0x0000000000007918 */ /* 0x000fe20000000000 */
[----:B------:R-:W-:Y:S05]  /*4330*/  EXIT ;  /* 0x000000000000794d */ /* 0x000fea0003800000 */
.L_x_57:
[----:B------:R-:W-:-:S09]  /*4340*/  UISETP.NE.OR UP0, UPT, UR22, 0x3, !UP3 ;  /* 0x000000031600788c */ /* 0x000fd2000df05670 */
[----:B------:R-:W-:Y:S05]  /*4350*/  BRA.U UP0, `(.L_x_76) ;  /* 0x0000000d00f07547 */ /* 0x000fea000b800000 */
[----:B------:R-:W1:Y:S01]  /*4360*/  LDCU UR33, c[0x0][0x370] ;  /* 0x00006e00ff2177ac */ /* 0x000e620008000800 */
[----:B------:R-:W2:Y:S01]  /*4370*/  LDC.64 R16, c[0x0][0x348] ;  /* 0x0000d200ff107b82 */ /* 0x000ea20000000a00 */
[----:B------:R-:W-:Y:S02]  /*4380*/  HFMA2 R13, -RZ, RZ, 0, 0 ;  /* 0x00000000ff0d7431 */ /* 0x000fe400000001ff */
[----:B------:R-:W-:Y:S01]  /*4390*/  IMAD.MOV.U32 R15, RZ, RZ, 0x1 ;  /* 0x00000001ff0f7424 */ /* 0x000fe200078e00ff */
[----:B------:R-:W1:Y:S01]  /*43a0*/  LDCU.128 UR28, c[0x0][0xb10] ;  /* 0x00016200ff1c77ac */ /* 0x000e620008000c00 */
[----:B------:R-:W-:Y:S01]  /*43b0*/  IMAD.MOV.U32 R14, RZ, RZ, RZ ;  /* 0x000000ffff0e7224 */ /* 0x000fe200078e00ff */
[----:B------:R-:W-:Y:S01]  /*43c0*/  MOV R7, 0x1000 ;  /* 0x0000100000077802 */ /* 0x000fe20000000f00 */
[----:B------:R-:W3:Y:S01]  /*43d0*/  LDCU UR32, c[0x0][0x374] ;  /* 0x00006e80ff2077ac */ /* 0x000ee20008000800 */
[----:B------:R-:W4:Y:S01]  /*43e0*/  LDC.64 R2, c[0x0][0x888] ;  /* 0x00022200ff027b82 */ /* 0x000f220000000a00 */
[----:B------:R-:W3:Y:S01]  /*43f0*/  LDCU UR15, c[0x0][0xb0c] ;  /* 0x00016180ff0f77ac */ /* 0x000ee20008000800 */
[----:B------:R-:W3:Y:S06]  /*4400*/  LDCU UR38, c[0x0][0xb20] ;  /* 0x00016400ff2677ac */ /* 0x000eec0008000800 */
[----:B------:R-:W2:Y:S01]  /*4410*/  LDC.64 R4, c[0x0][0x890] ;  /* 0x00022400ff047b82 */ /* 0x000ea20000000a00 */
[----:B------:R-:W3:Y:S01]  /*4420*/  LDCU UR4, c[0x0][0xb30] ;  /* 0x00016600ff0477ac */ /* 0x000ee20008000800 */
[----:B-1----:R-:W-:-:S02]  /*4430*/  UIMAD.WIDE.U32 UR6, UR33, UR28, URZ ;  /* 0x0000001c210672a5 */ /* 0x002fc4000f8e00ff */
[----:B---3--:R-:W-:Y:S01]  /*4440*/  UIMAD.WIDE.U32 UR8, UR32, UR31, URZ ;  /* 0x0000001f200872a5 */ /* 0x008fe2000f8e00ff */
[----:B------:R-:W-:Y:S01]  /*4450*/  UMOV UR24, 0x400 ;  /* 0x0000040000187882 */ /* 0x000fe20000000000 */
[----:B------:R-:W-:-:S03]  /*4460*/  UPLOP3.LUT UP3, UPT, UPT, UPT, UPT, 0x40, 0x4 ;  /* 0x000000000004789c */ /* 0x000fc60003f6e870 */
[----:B------:R-:W-:Y:S01]  /*4470*/  UMOV UR6, UR7 ;  /* 0x0000000700067c82 */ /* 0x000fe20008000000 */
[----:B------:R-:W-:Y:S01]  /*4480*/  UISETP.GE.AND UP0, UPT, UR42, 0x1, UPT ;  /* 0x000000012a00788c */ /* 0x000fe2000bf06270 */
[----:B------:R-:W-:Y:S01]  /*4490*/  UMOV UR34, UR9 ;  /* 0x0000000900227c82 */ /* 0x000fe20008000000 */
[----:B------:R-:W-:Y:S01]  /*44a0*/  UISETP.NE.AND UP4, UPT, UR42, 0x1, UPT ;  /* 0x000000012a00788c */ /* 0x000fe2000bf85270 */
[----:B------:R-:W1:Y:S01]  /*44b0*/  LDCU.64 UR16, c[0x0][0xb28] ;  /* 0x00016500ff1077ac */ /* 0x000e620008000a00 */
[----:B------:R-:W-:Y:S02]  /*44c0*/  ULEA UR24, UR54, UR24, 0x18 ;  /* 0x0000001836187291 */ /* 0x000fe4000f8ec0ff */
[----:B------:R-:W-:Y:S02]  /*44d0*/  UISETP.NE.AND UP6, UPT, UR15, 0x1, UPT ;  /* 0x000000010f00788c */ /* 0x000fe4000bfc5270 */
[----:B------:R-:W-:Y:S02]  /*44e0*/  UISETP.NE.AND UP5, UPT, UR30, 0x1, UPT ;  /* 0x000000011e00788c */ /* 0x000fe4000bfa5270 */
[----:B------:R-:W-:-:S02]  /*44f0*/  USHF.R.U32.HI UR35, URZ, UR29, UR6 ;  /* 0x0000001dff237299 */ /* 0x000fc40008011606 */
[----:B------:R-:W-:Y:S02]  /*4500*/  USHF.R.U32.HI UR34, URZ, UR38, UR34 ;  /* 0x00000026ff227299 */ /* 0x000fe40008011622 */
[----:B------:R-:W-:Y:S01]  /*4510*/  UISETP.NE.AND UP2, UPT, UR4, 0x1, UPT ;  /* 0x000000010400788c */ /* 0x000fe2000bf45270 */
[----:B------:R-:W-:-:S10]  /*4520*/  UMOV UR12, URZ ;  /* 0x000000ff000c7c82 */ /* 0x000fd40008000000 */
.L_x_85:
[C---:B------:R-:W-:Y:S02]  /*4530*/  LEA R12, R14.reuse, UR24, 0x3 ;  /* 0x000000180e0c7c11 */ /* 0x040fe4000f8e18ff */
[----:B------:R-:W-:Y:S02]  /*4540*/  SHF.L.U32 R0, R13, 0x1f, RZ ;  /* 0x0000001f0d007819 */ /* 0x000fe400000006ff */
[----:B------:R-:W-:Y:S02]  /*4550*/  LEA R8, R14, UR24, 0x4 ;  /* 0x000000180e087c11 */ /* 0x000fe4000f8e20ff */
[----:B---3--:R-:W3:Y:S02]  /*4560*/  SYNCS.PHASECHK.TRANS64.TRYWAIT P0, [R12+URZ+0xa0], R0 ;  /* 0x0000a0000c0075a7 */ /* 0x008ee400080011ff */
[----:B---3--:R-:W-:Y:S05]  /*4570*/  @!P0 BRA `(.L_x_77) ;  /* 0x0000003800fc8947 */ /* 0x008fea0003800000 */
.L_x_155:
[----:B------:R-:W1:Y:S01]  /*4580*/  LDS.128 R8, [R8+0x130] ;  /* 0x0001300008087984 */ /* 0x000e620000000c00 */
[----:B------:R-:W-:Y:S01]  /*4590*/  UISETP.GE.AND UP0, UPT, UR42, 0x1, UPT ;  /* 0x000000012a00788c */ /* 0x000fe2000bf06270 */
[----:B------:R-:W-:Y:S01]  /*45a0*/  @!PT LDS RZ, [RZ] ;  /* 0x00000000fffff984 */ /* 0x000fe20000000800 */
[----:B------:R-:W-:Y:S01]  /*45b0*/  @!PT LDS RZ, [RZ] ;  /* 0x00000000fffff984 */ /* 0x000fe20000000800 */
[----:B------:R-:W-:Y:S01]  /*45c0*/  @!PT LDS RZ, [RZ] ;  /* 0x00000000fffff984 */ /* 0x000fe20000000800 */
[----:B------:R-:W-:Y:S01]  /*45d0*/  @!PT LDS RZ, [RZ] ;  /* 0x00000000fffff984 */ /* 0x000fe20000000800 */
[----:B------:R2:W-:Y:S06]  /*45e0*/  MEMBAR.ALL.CTA ;  /* 0x0000000000007992 */ /* 0x0005ec0000008000 */
[----:B--2---:R-:W2:Y:S01]  /*45f0*/  FENCE.VIEW.ASYNC.S ;  /* 0x00000000000073c6 */ /* 0x004ea20000000000 */
[----:B-1----:R-:W-:Y:S11]  /*4600*/  LOP3.LUT P0, RZ, R10, 0x1, RZ, 0xc0, !PT ;  /* 0x000000010aff7812 */ /* 0x002ff6000780c0ff */
[----:B------:R-:W-:Y:S02]  /*4610*/  @!UPT UIADD3 URZ, UPT, UPT, URZ, URZ, URZ ;  /* 0x000000fffffff290 */ /* 0x000fe4000fffe0ff */
[----:B--2---:R-:W-:Y:S01]  /*4620*/  VOTEU.ANY UP1, P0 ;  /* 0x0000000000ff7886 */ /* 0x004fe20000020100 */
[----:B------:R-:W-:Y:S11]  /*4630*/  PLOP3.LUT P0, PT, PT, PT, UP1, 0x80, 0x8 ;  /* 0x000000000008781c */ /* 0x000ff60003f0f018 */
[----:B------:R-:W-:Y:S02]  /*4640*/  @!UPT UIADD3 URZ, UPT, UPT, URZ, URZ, URZ ;  /* 0x000000fffffff290 */ /* 0x000fe4000fffe0ff */
[----:B---3--:R-:W-:Y:S02]  /*4650*/  @P0 SHF.R.U32.HI R0, RZ, 0x10, R9 ;  /* 0x00000010ff000819 */ /* 0x008fe40000011609 */
[----:B------:R-:W-:Y:S02]  /*4660*/  @P0 MOV R6, R8 ;  /* 0x0000000800060202 */ /* 0x000fe40000000f00 */
[----:B------:R-:W-:Y:S01]  /*4670*/  @P0 R2UR UR4, R0 ;  /* 0x00000000000402ca */ /* 0x000fe200000e0000 */
[----:B------:R-:W-:Y:S01]  /*4680*/  VIADD R0, R12, 0xb0 ;  /* 0x000000b00c007836 */ /* 0x000fe20000000000 */
[----:B------:R-:W-:Y:S02]  /*4690*/  @P0 LOP3.LUT R8, R9, 0xffff, RZ, 0xc0, !PT ;  /* 0x0000ffff09080812 */ /* 0x000fe400078ec0ff */
[----:B------:R-:W-:Y:S02]  /*46a0*/  @P0 R2UR UR6, R6 ;  /* 0x00000000060602ca */ /* 0x000fe400000e0000 */
[----:B------:R-:W-:Y:S02]  /*46b0*/  PRMT R0, RZ, 0x654, R0 ;  /* 0x00000654ff007816 */ /* 0x000fe40000000000 */
[----:B------:R-:W-:Y:S02]  /*46c0*/  @P0 R2UR UR5, R8 ;  /* 0x00000000080502ca */ /* 0x000fe400000e0000 */
[----:B------:R1:W-:Y:S03]  /*46d0*/  SYNCS.ARRIVE.TRANS64.RED.A1T0 RZ, [R0+URZ], RZ ;  /* 0x000000ff00ff79a7 */ /* 0x0003e600081004ff */
[----:B------:R-:W-:Y:S04]  /*46e0*/  @UP1 UMOV UR27, UR4 ;  /* 0x00000004001b1c82 */ /* 0x000fe80008000000 */
[----:B------:R-:W-:Y:S04]  /*46f0*/  @UP1 UMOV UR14, UR6 ;  /* 0x00000006000e1c82 */ /* 0x000fe80008000000 */
[----:B------:R-:W-:Y:S01]  /*4700*/  @UP1 UMOV UR13, UR5 ;  /* 0x00000005000d1c82 */ /* 0x000fe20008000000 */
[----:B------:R-:W-:Y:S05]  /*4710*/  BRA.U !UP0, `(.L_x_78) ;  /* 0x0000000108a47547 */ /* 0x000fea000b800000 */
[----:B------:R-:W-:Y:S02]  /*4720*/  UIMAD.WIDE.U32 UR8, UR13, UR31, URZ ;  /* 0x0000001f0d0872a5 */ /* 0x000fe4000f8e00ff */
[----:B------:R-:W-:Y:S02]  /*4730*/  UIMAD.WIDE.U32 UR10, UR14, UR28, URZ ;  /* 0x0000001c0e0a72a5 */ /* 0x000fe4000f8e00ff */
[----:B------:R-:W-:Y:S02]  /*4740*/  USEL UR4, UR32, UR34, !UP5 ;  /* 0x0000002220047287 */ /* 0x000fe4000e800000 */
[----:B------:R-:W-:Y:S02]  /*4750*/  USEL UR7, UR33, UR35, !UP6 ;  /* 0x0000002321077287 */ /* 0x000fe4000f000000 */
[----:B------:R-:W-:Y:S02]  /*4760*/  UIMAD.WIDE.U32 UR18, UR4, UR16, URZ ;  /* 0x00000010041272a5 */ /* 0x000fe4000f8e00ff */
[----:B------:R-:W-:Y:S01]  /*4770*/  UIMAD.WIDE.U32 UR20, UR7, UR16, URZ ;  /* 0x00000010071472a5 */ /* 0x000fe2000f8e00ff */
[----:B------:R-:W-:Y:S02]  /*4780*/  UMOV UR5, UR9 ;  /* 0x0000000900057c82 */ /* 0x000fe40008000000 */
[----:B------:R-:W-:Y:S03]  /*4790*/  USHF.R.U32.HI UR6, URZ, UR38, UR5 ;  /* 0x00000026ff067299 */ /* 0x000fe60008011605 */
[----:B------:R-:W-:Y:S01]  /*47a0*/  UMOV UR5, UR11 ;  /* 0x0000000b00057c82 */ /* 0x000fe20008000000 */
[----:B------:R-:W-:Y:S02]  /*47b0*/  USEL UR6, UR13, UR6, !UP5 ;  /* 0x000000060d067287 */ /* 0x000fe4000e800000 */
[----:B------:R-:W-:Y:S02]  /*47c0*/  USHF.R.U32.HI UR8, URZ, UR29, UR5 ;  /* 0x0000001dff087299 */ /* 0x000fe40008011605 */
[----:B------:R-:W-:Y:S01]  /*47d0*/  UIMAD.WIDE.U32 UR10, UR6, UR16, URZ ;  /* 0x00000010060a72a5 */ /* 0x000fe2000f8e00ff */
[----:B------:R-:W-:Y:S02]  /*47e0*/  UMOV UR5, UR19 ;  /* 0x0000001300057c82 */ /* 0x000fe40008000000 */
[----:B------:R-:W-:Y:S03]  /*47f0*/  @UP4 USHF.R.U32.HI UR4, URZ, UR17, UR5 ;  /* 0x00000011ff044299 */ /* 0x000fe60008011605 */
[----:B------:R-:W-:Y:S01]  /*4800*/  UMOV UR5, UR21 ;  /* 0x0000001500057c82 */ /* 0x000fe20008000000 */
[----:B------:R-:W-:Y:S02]  /*4810*/  UIMAD UR4, UR42, UR4, URZ ;  /* 0x000000042a0472a4 */ /* 0x000fe4000f8e02ff */
[----:B------:R-:W-:Y:S02]  /*4820*/  @UP4 USHF.R.U32.HI UR7, URZ, UR17, UR5 ;  /* 0x00000011ff074299 */ /* 0x000fe40008011605 */
[----:B------:R-:W-:Y:S02]  /*4830*/  USEL UR5, UR14, UR8, !UP6 ;  /* 0x000000080e057287 */ /* 0x000fe4000f000000 */
[----:B------:R-:W-:Y:S02]  /*4840*/  UIMAD UR8, UR42, UR7, URZ ;  /* 0x000000072a0872a4 */ /* 0x000fe4000f8e02ff */
[----:B------:R-:W-:Y:S03]  /*4850*/  UISETP.GE.AND UP0, UPT, UR6, UR4, UPT ;  /* 0x000000040600728c */ /* 0x000fe6000bf06270 */
[----:B------:R-:W-:Y:S01]  /*4860*/  UMOV UR4, UR11 ;  /* 0x0000000b00047c82 */ /* 0x000fe20008000000 */
[----:B------:R-:W-:Y:S02]  /*4870*/  UISETP.GE.OR UP0, UPT, UR5, UR8, UP0 ;  /* 0x000000080500728c */ /* 0x000fe40008706670 */
[----:B------:R-:W-:Y:S02]  /*4880*/  USHF.R.U32.HI UR4, URZ, UR17, UR4 ;  /* 0x00000011ff047299 */ /* 0x000fe40008011604 */
[----:B------:R-:W-:Y:S02]  /*4890*/  UIMAD.WIDE.U32 UR8, UR5, UR16, URZ ;  /* 0x00000010050872a5 */ /* 0x000fe4000f8e00ff */
[----:B------:R-:W-:Y:S04]  /*48a0*/  USEL UR10, UR6, UR4, !UP4 ;  /* 0x00000004060a7287 */ /* 0x000fe8000e000000 */
[----:B------:R-:W-:Y:S01]  /*48b0*/  UIADD3 UR11, UPT, UPT, -UR10, URZ, URZ ;  /* 0x000000ff0a0b7290 */ /* 0x000fe2000fffe1ff */
[----:B------:R-:W-:Y:S02]  /*48c0*/  @!UP0 UMOV UR4, UR9 ;  /* 0x0000000900048c82 */ /* 0x000fe40008000000 */
[----:B------:R-:W-:Y:S02]  /*48d0*/  @!UP0 USHF.R.U32.HI UR4, URZ, UR17, UR4 ;  /* 0x00000011ff048299 */ /* 0x000fe40008011604 */
[----:B------:R-:W-:Y:S02]  /*48e0*/  UIMAD UR8, UR42, UR11, UR6 ;  /* 0x0000000b2a0872a4 */ /* 0x000fe4000f8e0206 */
[----:B------:R-:W-:Y:S04]  /*48f0*/  @!UP0 USEL UR4, UR5, UR4, !UP4 ;  /* 0x0000000405048287 */ /* 0x000fe8000e000000 */
[----:B------:R-:W-:Y:S02]  /*4900*/  @!UP0 UIMAD UR8, UR7, UR8, UR4 ;  /* 0x00000008070882a4 */ /* 0x000fe4000f8e0204 */
[----:B------:R-:W-:Y:S02]  /*4910*/  @!UP0 UIADD3 UR9, UPT, UPT, UR10, -UR4, URZ ;  /* 0x800000040a098290 */ /* 0x000fe4000fffe0ff */
[----:B------:R-:W-:Y:S02]  /*4920*/  UIADD3 UR4, UPT, UPT, -UR5, URZ, URZ ;  /* 0x000000ff05047290 */ /* 0x000fe4000fffe1ff */
[----:B------:R-:W-:Y:S02]  /*4930*/  UIADD3 UR7, UPT, UPT, -UR6, URZ, URZ ;  /* 0x000000ff06077290 */ /* 0x000fe4000fffe1ff */
[----:B------:R-:W-:Y:S02]  /*4940*/  @!UP0 UIMAD UR6, UR9, UR42, UR5 ;  /* 0x0000002a090682a4 */ /* 0x000fe4000f8e0205 */
[----:B------:R-:W-:Y:S02]  /*4950*/  UIMAD UR14, UR15, UR4, UR14 ;  /* 0x000000040f0e72a4 */ /* 0x000fe4000f8e020e */
[----:B------:R-:W-:Y:S01]  /*4960*/  UIMAD UR13, UR30, UR7, UR13 ;  /* 0x000000071e0d72a4 */ /* 0x000fe2000f8e020d */
[----:B------:R-:W-:Y:S02]  /*4970*/  @!UP0 UMOV UR5, UR8 ;  /* 0x0000000800058c82 */ /* 0x000fe40008000000 */
[----:B------:R-:W-:Y:S02]  /*4980*/  UIMAD UR14, UR5, UR15, UR14 ;  /* 0x0000000f050e72a4 */ /* 0x000fe4000f8e020e */
[----:B------:R-:W-:Y:S11]  /*4990*/  UIMAD UR13, UR6, UR30, UR13 ;  /* 0x0000001e060d72a4 */ /* 0x000ff6000f8e020d */
[----:B------:R-:W-:Y:S01]  /*49a0*/  @!UPT UIADD3 URZ, UPT, UPT, URZ, URZ, URZ ;  /* 0x000000fffffff290 */ /* 0x000fe2000fffe0ff */
.L_x_78:
[----:B------:R-:W2:Y:S01]  /*49b0*/  @!UP2 LDCU.128 UR20, c[0x0][0xb10] ;  /* 0x00016200ff14a7ac */ /* 0x000ea20008000c00 */
[C---:B------:R-:W-:Y:S02]  /*49c0*/  ISETP.NE.U32.AND P1, PT, R4.reuse, RZ, PT ;  /* 0x000000ff0400720c */ /* 0x040fe40003f25070 */
[----:B------:R-:W-:Y:S02]  /*49d0*/  ISETP.NE.U32.AND P0, PT, R4, RZ, PT ;  /* 0x000000ff0400720c */ /* 0x000fe40003f05070 */
[C---:B------:R-:W-:Y:S02]  /*49e0*/  ISETP.NE.AND.EX P1, PT, R5.reuse, RZ, PT, P1 ;  /* 0x000000ff0500720c */ /* 0x040fe40003f25310 */
[----:B------:R-:W-:Y:S01]  /*49f0*/  ISETP.NE.AND.EX P0, PT, R5, RZ, PT, P0 ;  /* 0x000000ff0500720c */ /* 0x000fe20003f05300 */
[----:B------:R-:W3:Y:S01]  /*4a00*/  @!UP2 LDCU UR5, c[0x0][0xb0c] ;  /* 0x00016180ff05a7ac */ /* 0x000ee20008000800 */
[----:B------:R-:W-:Y:S02]  /*4a10*/  USHF.L.U32 UR11, UR25, 0x6, URZ ;  /* 0x00000006190b7899 */ /* 0x000fe400080006ff */
[----:B------:R-:W-:Y:S02]  /*4a20*/  USHF.L.U32 UR10, UR26, 0x6, URZ ;  /* 0x000000061a0a7899 */ /* 0x000fe400080006ff */
[----:B--2---:R-:W-:Y:S07]  /*4a30*/  UIMAD.WIDE.U32 UR6, UR14, UR20, URZ ;  /* 0x000000140e0672a5 */ /* 0x004fee000f8e00ff */
[----:B------:R-:W-:Y:S01]  /*4a40*/  @!UP2 UMOV UR4, UR7 ;  /* 0x000000070004ac82 */ /* 0x000fe20008000000 */
[----:B---3--:R-:W-:Y:S02]  /*4a50*/  @!UP2 UISETP.NE.AND UP0, UPT, UR5, 0x1, UPT ;  /* 0x000000010500a88c */ /* 0x008fe4000bf05270 */
[----:B------:R-:W-:Y:S02]  /*4a60*/  @!UP2 USHF.R.U32.HI UR4, URZ, UR21, UR4 ;  /* 0x00000015ff04a299 */ /* 0x000fe40008011604 */
[----:B------:R-:W-:Y:S02]  /*4a70*/  UIMAD.WIDE.U32 UR6, UR13, UR23, URZ ;  /* 0x000000170d0672a5 */ /* 0x000fe4000f8e00ff */
[----:B------:R-:W-:Y:S02]  /*4a80*/  @!UP2 USEL UR8, UR14, UR4, !UP0 ;  /* 0x000000040e08a287 */ /* 0x000fe4000c000000 */
[----:B------:R-:W-:Y:S03]  /*4a90*/  @!UP2 UISETP.NE.AND UP0, UPT, UR22, 0x1, UPT ;  /* 0x000000011600a88c */ /* 0x000fe6000bf05270 */
[----:B------:R-:W-:Y:S02]  /*4aa0*/  @!UP2 UMOV UR6, UR7 ;  /* 0x000000070006ac82 */ /* 0x000fe40008000000 */
[----:B------:R-:W2:Y:S02]  /*4ab0*/  @!UP2 LDCU UR4, c[0x0][0xb20] ;  /* 0x00016400ff04a7ac */ /* 0x000ea40008000800 */
[----:B--2---:R-:W-:Y:S04]  /*4ac0*/  @!UP2 USHF.R.U32.HI UR6, URZ, UR4, UR6 ;  /* 0x00000004ff06a299 */ /* 0x004fe80008011606 */
[----:B------:R-:W-:Y:S04]  /*4ad0*/  @!UP2 USEL UR6, UR13, UR6, !UP0 ;  /* 0x000000060d06a287 */ /* 0x000fe8000c000000 */
[----:B------:R-:W-:Y:S02]  /*4ae0*/  @!UP2 UIADD3 UR4, UPT, UPT, -UR8, UR6, URZ ;  /* 0x000000060804a290 */ /* 0x000fe4000fffe1ff */
[----:B------:R-:W-:Y:S02]  /*4af0*/  @!UP2 UIADD3 UR6, UPT, UPT, UR8, -UR6, URZ ;  /* 0x800000060806a290 */ /* 0x000fe4000fffe0ff */
[----:B------:R-:W-:Y:S02]  /*4b00*/  @!UP2 UIMAD UR14, UR4, UR5, UR14 ;  /* 0x00000005040ea2a4 */ /* 0x000fe4000f8e020e */
[----:B------:R-:W-:Y:S01]  /*4b10*/  @!UP2 UIMAD UR13, UR6, UR22, UR13 ;  /* 0x00000016060da2a4 */ /* 0x000fe2000f8e020d */
[----:B------:R-:W-:Y:S11]  /*4b20*/  BRA.U UP3, `(.L_x_79) ;  /* 0x0000000103107547 */ /* 0x000ff6000b800000 */
[----:B------:R-:W-:Y:S04]  /*4b30*/  MOV R6, UR37 ;  /* 0x0000002500067c02 */ /* 0x000fe80008000f00 */
[----:B------:R-:W-:Y:S04]  /*4b40*/  SHF.L.U32 R6, R6, 0x1f, RZ ;  /* 0x0000001f06067819 */ /* 0x000fe800000006ff */
[----:B------:R-:W2:Y:S02]  /*4b50*/  SYNCS.PHASECHK.TRANS64.TRYWAIT P2, [UR24+0x98], R6 ;  /* 0x00009806ff0075a7 */ /* 0x000ea40008041118 */
[----:B--2---:R-:W-:Y:S05]  /*4b60*/  @!P2 BRA `(.L_x_80) ;  /* 0x000000340094a947 */ /* 0x004fea0003800000 */
.L_x_79:
[----:B------:R-:W-:Y:S05]  /*4b70*/  @!P1 BRA `(.L_x_81) ;  /* 0x0000000000309947 */ /* 0x000fea0003800000 */
[----:B----4-:R-:W-:Y:S01]  /*4b80*/  ISETP.NE.U32.AND P1, PT, R2, RZ, PT ;  /* 0x000000ff0200720c */ /* 0x010fe20003f25070 */
[----:B------:R-:W2:Y:S01]  /*4b90*/  LDCU.64 UR4, c[0x0][0x358] ;  /* 0x00006b00ff0477ac */ /* 0x000ea20008000a00 */
[----:B------:R-:W-:Y:S02]  /*4ba0*/  IMAD.MOV.U32 R45, RZ, RZ, 0x1 ;  /* 0x00000001ff2d7424 */ /* 0x000fe400078e00ff */
[----:B------:R-:W-:Y:S11]  /*4bb0*/  ISETP.NE.AND.EX P1, PT, R3, RZ, PT, P1 ;  /* 0x000000ff0300720c */ /* 0x000ff60003f25310 */
[----:B------:R-:W-:Y:S02]  /*4bc0*/  @!UPT UIADD3 URZ, UPT, UPT, URZ, URZ, URZ ;  /* 0x000000fffffff290 */ /* 0x000fe4000fffe0ff */
[----:B------:R-:W3:Y:S01]  /*4bd0*/  @P1 LDC.64 R8, c[0x0][0x888] ;  /* 0x00022200ff081b82 */ /* 0x000ee20000000a00 */
[----:B-1----:R-:W-:Y:S04]  /*4be0*/  @P1 IMAD R0, R4, UR36, RZ ;  /* 0x0000002404001c24 */ /* 0x002fe8000f8e02ff */
[----:B---3--:R-:W-:Y:S04]  /*4bf0*/  @P1 IMAD.WIDE R8, R0, 0x4, R8 ;  /* 0x0000000400081825 */ /* 0x008fe800078e0208 */
[----:B------:R-:W-:Y:S01]  /*4c00*/  HFMA2 R0, -RZ, RZ, 0, 5.9604644775390625e-08 ;  /* 0x00000001ff007431 */ /* 0x000fe200000001ff */
[----:B--2--5:R2:W5:Y:S04]  /*4c10*/  @P1 LDG.E R26, desc[UR4][R8.64] ;  /* 0x00000004081a1981 */ /* 0x024568000c1e1900 */
[----:B------:R-:W-:Y:S01]  /*4c20*/  @!P1 PRMT R45, R0, 0x7610, R45 ;  /* 0x00007610002d9816 */ /* 0x000fe2000000002d */
[----:B--2---:R-:W3:Y:S06]  /*4c30*/  @!P1 LDC R26, c[0x0][0x880] ;  /* 0x00022000ff1a9b82 */ /* 0x004eec0000000800 */
.L_x_81:
[----:B---3-5:R-:W-:Y:S01]  /*4c40*/  @!P0 FSETP.EQ.AND P1, PT, R26, RZ, PT ;  /* 0x000000ff1a00820b */ /* 0x028fe20003f22000 */
[----:B------:R-:W-:Y:S01]  /*4c50*/  @!UPT UIADD3 URZ, UPT, UPT, URZ, URZ, URZ ;  /* 0x000000fffffff290 */ /* 0x000fe2000fffe0ff */
[----:B------:R-:W-:Y:S11]  /*4c60*/  @!P0 BRA `(.L_x_82) ;  /* 0x0000000000188947 */ /* 0x000ff60003800000 */
[----:B------:R-:W-:Y:S02]  /*4c70*/  LOP3.LUT P0, RZ, R45, 0xff, RZ, 0xc0, !PT ;  /* 0x000000ff2dff7812 */ /* 0x000fe4000780c0ff */
[----:B----4-:R-:W-:Y:S04]  /*4c80*/  ISETP.NE.U32.AND P1, PT, R2, RZ, PT ;  /* 0x000000ff0200720c */ /* 0x010fe80003f25070 */
[----:B------:R-:W-:Y:S04]  /*4c90*/  ISETP.NE.AND.EX P1, PT, R3, RZ, PT, P1 ;  /* 0x000000ff0300720c */ /* 0x000fe80003f25310 */
[----:B------:R-:W-:Y:S03]  /*4ca0*/  PLOP3.LUT P1, PT, P1, PT, PT, 0x8, 0x80 ;  /* 0x000000000080781c */ /* 0x000fe60000f2e170 */
[----:B------:R-:W-:Y:S11]  /*4cb0*/  @P0 FSETP.EQ.AND P1, PT, R26, RZ, PT ;  /* 0x000000ff1a00020b */ /* 0x000ff60003f22000 */
[----:B------:R-:W-:Y:S02]  /*4cc0*/  @!UPT UIADD3 URZ, UPT, UPT, URZ, URZ, URZ ;  /* 0x000000fffffff290 */ /* 0x000fe4000fffe0ff */
.L_x_82:
[----:B------:R-:W-:Y:S01]  /*4cd0*/  ULEA UR4, UR12, UR24, 0x3 ;  /* 0x000000180c047291 */ /* 0x000fe2000f8e18ff */
[----:B------:R-:W-:Y:S02]  /*4ce0*/  SHF.L.U32 R9, R15, 0x1f, RZ ;  /* 0x0000001f0f097819 */ /* 0x000fe400000006ff */
[----:B------:R-:W-:Y:S04]  /*4cf0*/  ELECT P0, URZ, PT ;  /* 0x0000000000ff782f */ /* 0x000fe80003800000 */
[----:B------:R-:W-:Y:S02]  /*4d00*/  PLOP3.LUT P1, PT, P1, P0, PT, 0xf2, 0x2f ;  /* 0x00000000002f781c */ /* 0x000fe40000f21e72 */
[----:B------:R-:W2:Y:S11]  /*4d10*/  SYNCS.PHASECHK.TRANS64.TRYWAIT P2, [UR4+0x78], R9 ;  /* 0x00007809ff0075a7 */ /* 0x000eb60008041104 */
[----:B------:R-:W-:Y:S05]  /*4d20*/  @!P1 IADD3 R8, P0, PT, R16, 0x580, RZ ;  /* 0x0000058010089810 */ /* 0x000fea0007f1e0ff */
[----:B-1----:R-:W-:Y:S01]  /*4d30*/  @!P1 IMAD.X R6, RZ, RZ, R17, P0 ;  /* 0x000000ffff069224 */ /* 0x002fe200000e0611 */
[----:B--2---:R-:W-:Y:S07]  /*4d40*/  @!P2 BRA `(.L_x_83) ;  /* 0x000000340034a947 */ /* 0x004fee0003800000 */
.L_x_158:
[----:B------:R-:W-:Y:S01]  /*4d50*/  @!P1 R2UR UR7, R6 ;  /* 0x00000000060792ca */ /* 0x000fe200000e0000 */
[----:B------:R-:W-:Y:S01]  /*4d60*/  UIADD3 UR5, UPT, UPT, UR12, 0x1, URZ ;  /* 0x000000010c057890 */ /* 0x000fe2000fffe0ff */
[----:B------:R-:W-:Y:S01]  /*4d70*/  @!P1 R2UR UR6, R8 ;  /* 0x00000000080692ca */ /* 0x000fe200000e0000 */
[----:B------:R-:W-:Y:S01]  /*4d80*/  UIADD3 UR9, UPT, UPT, UR4, 0x60, URZ ;  /* 0x0000006004097890 */ /* 0x000fe2000fffe0ff */
[----:B------:R-:W-:Y:S01]  /*4d90*/  @!P1 IMAD.MOV.U32 R6, RZ, RZ, 0x1000 ;  /* 0x00001000ff069424 */ /* 0x000fe200078e00ff */
[----:B------:R-:W-:Y:S01]  /*4da0*/  UISETP.NE.AND UP0, UPT, UR5, 0x3, UPT ;  /* 0x000000030500788c */ /* 0x000fe2000bf05270 */
[----:B------:R-:W-:Y:S01]  /*4db0*/  VIADD R14, R14, 0x1 ;  /* 0x000000010e0e7836 */ /* 0x000fe20000000000 */
[----:B------:R-:W-:Y:S01]  /*4dc0*/  UMOV UR22, 0x0 ;  /* 0x0000000000167882 */ /* 0x000fe20000000000 */
[----:B------:R-:W-:Y:S01]  /*4dd0*/  UMOV UR23, 0x10000000 ;  /* 0x1000000000177882 */ /* 0x000fe20000000000 */
[----:B------:R-:W-:Y:S04]  /*4de0*/  UPRMT UR20, UR54, 0x654, UR9 ;  /* 0x0000065436147896 */ /* 0x000fe80008000009 */
[----:B-1----:R-:W-:Y:S01]  /*4df0*/  IMAD.U32 R9, RZ, RZ, UR7 ;  /* 0x00000007ff097e24 */ /* 0x002fe2000f8e00ff */
[----:B------:R-:W-:Y:S01]  /*4e00*/  USEL UR7, URZ, 0x1, UP0 ;  /* 0x00000001ff077887 */ /* 0x000fe20008000000 */
[----:B------:R-:W-:Y:S01]  /*4e10*/  IMAD.U32 R8, RZ, RZ, UR6 ;  /* 0x00000006ff087e24 */ /* 0x000fe2000f8e00ff */
[----:B------:R-:W-:Y:S02]  /*4e20*/  USEL UR6, UR5, URZ, UP0 ;  /* 0x000000ff05067287 */ /* 0x000fe40008000000 */
[----:B------:R-:W-:Y:S01]  /*4e30*/  VOTEU.ALL UP0, P1 ;  /* 0x0000000000ff7886 */ /* 0x000fe20000800000 */
[----:B------:R-:W-:Y:S02]  /*4e40*/  @!P1 R2UR UR19, R9 ;  /* 0x00000000091392ca */ /* 0x000fe400000e0000 */
[----:B------:R-:W-:Y:S02]  /*4e50*/  @!P1 R2UR UR18, R8 ;  /* 0x00000000081292ca */ /* 0x000fe400000e0000 */
[----:B------:R-:W-:Y:S01]  /*4e60*/  @!UP0 ULEA UR5, UR12, UR24, 0xc ;  /* 0x000000180c058291 */ /* 0x000fe2000f8e60ff */
[----:B------:R-:W-:Y:S02]  /*4e70*/  LOP3.LUT R15, R15, UR7, RZ, 0x3c, !PT ;  /* 0x000000070f0f7c12 */ /* 0x000fe4000f8e3cff */
[----:B------:R-:W-:Y:S01]  /*4e80*/  UMOV UR12, UR36 ;  /* 0x00000024000c7c82 */ /* 0x000fe20008000000 */
[----:B------:R-:W-:Y:S01]  /*4e90*/  @!UP0 UIADD3 UR8, UPT, UPT, UR5, 0x200, URZ ;  /* 0x0000020005088890 */ /* 0x000fe2000fffe0ff */
[----:B------:R-:W-:Y:S01]  /*4ea0*/  SHF.L.U32 R0, R15, 0x1f, RZ ;  /* 0x0000001f0f007819 */ /* 0x000fe200000006ff */
[----:B------:R-:W-:Y:S01]  /*4eb0*/  VOTEU.ALL UP0, P1 ;  /* 0x0000000000ff7886 */ /* 0x000fe20000800000 */
[----:B------:R-:W-:Y:S06]  /*4ec0*/  ULEA UR5, UR6, UR24, 0x3 ;  /* 0x0000001806057291 */ /* 0x000fec000f8e18ff */
[----:B------:R1:W-:Y:S01]  /*4ed0*/  @!UP0 UTMALDG.3D [UR8], [UR18], desc[UR22] ;  /* 0x00001608120085b4 */ /* 0x0003e20008011000 */
[----:B------:R1:W-:Y:S01]  /*4ee0*/  @!P1 SYNCS.ARRIVE.TRANS64.RED.A0TR RZ, [UR4+0x60], R6 ;  /* 0x00006006ffff99a7 */ /* 0x0003e20008300404 */
[----:B------:R-:W-:Y:S01]  /*4ef0*/  SYNCS.ARRIVE.TRANS64.RED.A1T0 RZ, [UR20], RZ ;  /* 0x000000ffffff79a7 */ /* 0x000fe20008100414 */
[----:B------:R-:W2:Y:S02]  /*4f00*/  SYNCS.PHASECHK.TRANS64.TRYWAIT P0, [UR5+0x78], R0 ;  /* 0x00007800ff0075a7 */ /* 0x000ea40008001105 */
[----:B-12---:R-:W-:Y:S05]  /*4f10*/  @!P0 BRA `(.L_x_84) ;  /* 0x0000003000d88947 */ /* 0x006fea0003800000 */
.L_x_160:
[----:B------:R-:W-:Y:S01]  /*4f20*/  UIADD3 UR9, UPT, UPT, UR5, 0x60, URZ ;  /* 0x0000006005097890 */ /* 0x000fe2000fffe0ff */
[----:B-1----:R-:W-:Y:S01]  /*4f30*/  @!P1 IADD3 R6, P0, PT, R16, 0x580, RZ ;  /* 0x0000058010069810 */ /* 0x002fe20007f1e0ff */
[----:B------:R-:W-:Y:S01]  /*4f40*/  UPLOP3.LUT UP3, UPT, UPT, UPT, UPT, 0x80, 0x8 ;  /* 0x000000000008789c */ /* 0x000fe20003f6f070 */
[----:B------:R-:W-:Y:S01]  /*4f50*/  R2UR UR23, R47 ;  /* 0x000000002f1772ca */ /* 0x000fe200000e0000 */
[----:B------:R-:W-:Y:S01]  /*4f60*/  UMOV UR20, 0x0 ;  /* 0x0000000000147882 */ /* 0x000fe20000000000 */
[----:B------:R-:W-:Y:S01]  /*4f70*/  @!P1 R2UR UR7, R6 ;  /* 0x00000000060792ca */ /* 0x000fe200000e0000 */
[----:B------:R-:W-:Y:S01]  /*4f80*/  @!P1 IMAD.X R0, RZ, RZ, R17, P0 ;  /* 0x000000ffff009224 */ /* 0x000fe200000e0611 */
[----:B------:R-:W-:Y:S01]  /*4f90*/  UMOV UR21, 0x10000000 ;  /* 0x1000000000157882 */ /* 0x000fe20000000000 */
[----:B------:R-:W-:Y:S01]  /*4fa0*/  UMOV UR12, UR36 ;  /* 0x00000024000c7c82 */ /* 0x000fe20008000000 */
[----:B------:R-:W-:Y:S01]  /*4fb0*/  VOTEU.ALL UP0, P1 ;  /* 0x0000000000ff7886 */ /* 0x000fe20000800000 */
[----:B------:R-:W-:Y:S01]  /*4fc0*/  R2UR UR22, R48 ;  /* 0x00000000301672ca */ /* 0x000fe200000e0000 */
[----:B------:R-:W-:Y:S01]  /*4fd0*/  UMOV UR36, UR27 ;  /* 0x0000001b00247c82 */ /* 0x000fe20008000000 */
[----:B------:R-:W-:Y:S02]  /*4fe0*/  @!P1 R2UR UR4, R0 ;  /* 0x00000000000492ca */ /* 0x000fe400000e0000 */
[----:B------:R-:W-:Y:S01]  /*4ff0*/  @!UP0 UIADD3 UR10, UPT, UPT, UR10, 0x20, URZ ;  /* 0x000000200a0a8890 */ /* 0x000fe2000fffe0ff */
[C---:B------:R-:W-:Y:S01]  /*5000*/  ISETP.NE.AND P0, PT, R14.reuse, 0x2, PT ;  /* 0x000000020e00780c */ /* 0x040fe20003f05270 */
[----:B------:R-:W-:Y:S02]  /*5010*/  UIADD3 UR26, UPT, UPT, UR13, UR23, URZ ;  /* 0x000000170d1a7290 */ /* 0x000fe4000fffe0ff */
[----:B------:R-:W-:Y:S01]  /*5020*/  IMAD.U32 R8, RZ, RZ, UR7 ;  /* 0x00000007ff087e24 */ /* 0x000fe2000f8e00ff */
[----:B------:R-:W-:Y:S02]  /*5030*/  SEL R0, RZ, 0x1, P0 ;  /* 0x00000001ff007807 */ /* 0x000fe40000000000 */
[----:B------:R-:W-:Y:S02]  /*5040*/  SEL R14, R14, RZ, P0 ;  /* 0x000000ff0e0e7207 */ /* 0x000fe40000000000 */
[----:B------:R-:W-:Y:S01]  /*5050*/  @!P1 R2UR UR18, R8 ;  /* 0x00000000081292ca */ /* 0x000fe200000e0000 */
[----:B------:R-:W-:Y:S01]  /*5060*/  UIADD3 UR25, UPT, UPT, UR14, UR22, URZ ;  /* 0x000000160e197290 */ /* 0x000fe2000fffe0ff */
[----:B------:R-:W-:Y:S01]  /*5070*/  IMAD.U32 R9, RZ, RZ, UR4 ;  /* 0x00000004ff097e24 */ /* 0x000fe2000f8e00ff */
[----:B------:R-:W-:Y:S01]  /*5080*/  @!UP0 ULEA UR4, UR6, UR24, 0xc ;  /* 0x0000001806048291 */ /* 0x000fe2000f8e60ff */
[----:B------:R-:W-:Y:S03]  /*5090*/  LOP3.LUT R13, R13, R0, RZ, 0x3c, !PT ;  /* 0x000000000d0d7212 */ /* 0x000fe600078e3cff */
[----:B------:R-:W-:Y:S01]  /*50a0*/  @!P1 R2UR UR19, R9 ;  /* 0x00000000091392ca */ /* 0x000fe200000e0000 */
[----:B------:R-:W-:Y:S01]  /*50b0*/  @!UP0 UIADD3 UR8, UPT, UPT, UR4, 0x200, URZ ;  /* 0x0000020004088890 */ /* 0x000fe2000fffe0ff */
[----:B------:R-:W-:Y:S01]  /*50c0*/  VOTEU.ALL UP0, P1 ;  /* 0x0000000000ff7886 */ /* 0x000fe20000800000 */
[----:B------:R-:W-:Y:S10]  /*50d0*/  UPRMT UR4, UR54, 0x654, UR9 ;  /* 0x0000065436047896 */ /* 0x000ff40008000009 */
[----:B------:R1:W-:Y:S01]  /*50e0*/  @!UP0 UTMALDG.3D [UR8], [UR18], desc[UR20] ;  /* 0x00001408120085b4 */ /* 0x0003e20008011000 */
[----:B------:R3:W-:Y:S01]  /*50f0*/  @!P1 SYNCS.ARRIVE.TRANS64.RED.A0TR RZ, [UR5+0x60], R7 ;  /* 0x00006007ffff99a7 */ /* 0x0007e20008300405 */
[----:B------:R-:W-:Y:S01]  /*5100*/  SYNCS.ARRIVE.TRANS64.RED.A1T0 RZ, [UR4], RZ ;  /* 0x000000ffffff79a7 */ /* 0x000fe20008100404 */
[----:B------:R-:W-:Y:S04]  /*5110*/  UIADD3 UR4, UPT, UPT, UR6, 0x1, URZ ;  /* 0x0000000106047890 */ /* 0x000fe8000fffe0ff */
[----:B------:R-:W-:Y:S04]  /*5120*/  UISETP.NE.AND UP0, UPT, UR4, 0x3, UPT ;  /* 0x000000030400788c */ /* 0x000fe8000bf05270 */
[----:B------:R-:W-:Y:S06]  /*5130*/  USEL UR5, URZ, 0x1, UP0 ;  /* 0x00000001ff057887 */ /* 0x000fec0008000000 */
[----:B------:R-:W-:Y:S01]  /*5140*/  LOP3.LUT R15, R15, UR5, RZ, 0x3c, !PT ;  /* 0x000000050f0f7c12 */ /* 0x000fe2000f8e3cff */
[----:B-1----:R-:W-:Y:S01]  /*5150*/  USEL UR12, UR4, URZ, UP0 ;  /* 0x000000ff040c7287 */ /* 0x002fe20008000000 */
[----:B------:R-:W-:Y:S11]  /*5160*/  BRA.U UP1, `(.L_x_85) ;  /* 0xfffffff101f07547 */ /* 0x000ff6000b83ffff */
[----:B------:R-:W-:Y:S01]  /*5170*/  UIADD3 UR24, UPT, UPT, UR24, 0x78, URZ ;  /* 0x0000007818187890 */ /* 0x000fe2000fffe0ff */
[----:B----4-:R-:W-:-:S03]  /*5180*/  SHF.L.U32 R2, R15, 0x1f, RZ ;  /* 0x0000001f0f027819 */ /* 0x010fc600000006ff */
[----:B------:R-:W-:-:S09]  /*5190*/  ULEA UR4, UR12, UR24, 0x3 ;  /* 0x000000180c047291 */ /* 0x000fd2000f8e18ff */
[----:B------:R-:W1:Y:S02]  /*51a0*/  SYNCS.PHASECHK.TRANS64.TRYWAIT P0, [UR4], R2 ;  /* 0x00000002ff0075a7 */ /* 0x000e640008001104 */
[----:B-1----:R-:W-:Y:S05]  /*51b0*/  @!P0 BRA `(.L_x_86) ;  /* 0x0000003000488947 */ /* 0x002fea0003800000 */
.L_x_162:
        /* <DEDUP_REMOVED lines=9> */
.L_x_164:
[----:B------:R-:W-:-:S04]  /*5250*/  UIADD3 UR4, UPT, UPT, UR4, 0x1, URZ ;  /* 0x0000000104047890 */ /* 0x000fc8000fffe0ff */
[----:B------:R-:W-:-:S04]  /*5260*/  UISETP.NE.AND UP0, UPT, UR4, 0x3, UPT ;  /* 0x000000030400788c */ /* 0x000fc8000bf05270 */
[----:B------:R-:W-:Y:S02]  /*5270*/  USEL UR5, URZ, 0x1, UP0 ;  /* 0x00000001ff057887 */ /* 0x000fe40008000000 */
[----:B------:R-:W-:-:S04]  /*5280*/  USEL UR4, UR4, URZ, UP0 ;  /* 0x000000ff04047287 */ /* 0x000fc80008000000 */
[----:B------:R-:W-:Y:S01]  /*5290*/  ULEA UR4, UR4, UR24, 0x3 ;  /* 0x0000001804047291 */ /* 0x000fe2000f8e18ff */
[----:B-1----:R-:W-:-:S04]  /*52a0*/  LOP3.LUT R2, R15, UR5, RZ, 0x3c, !PT ;  /* 0x000000050f027c12 */ /* 0x002fc8000f8e3cff */
[----:B------:R-:W-:Y:S01]  /*52b0*/  SHF.L.U32 R2, R2, 0x1f, RZ ;  /* 0x0000001f02027819 */ /* 0x000fe200000006ff */
[----:B------:R-:W-:-:S07]  /*52c0*/  IMAD.U32 R0, RZ, RZ, UR4 ;  /* 0x00000004ff007e24 */ /* 0x000fce000f8e00ff */
.L_x_88:
[----:B-1----:R1:W2:Y:S02]  /*52d0*/  SYNCS.PHASECHK.TRANS64.TRYWAIT P0, [R0+URZ], R2 ;  /* 0x00000002000075a7 */ /* 0x0022a400080011ff */
[----:B--2---:R-:W-:Y:S05]  /*52e0*/  @!P0 NANOSLEEP.SYNCS 0x989680 ;  /* 0x009896800000895d */ /* 0x004fea0003900000 */
[----:B------:R-:W2:Y:S02]  /*52f0*/  @!P0 SYNCS.PHASECHK.TRANS64 P0, [R0+URZ], R2 ;  /* 0x00000002000085a7 */ /* 0x000ea400080010ff */
[----:B--2---:R-:W-:Y:S05]  /*5300*/  @P0 EXIT ;  /* 0x000000000000094d */ /* 0x004fea0003800000 */
[----:B------:R-:W-:Y:S05]  /*5310*/  BRA `(.L_x_88) ;  /* 0xfffffffc00ec7947 */ /* 0x000fea000383ffff */
.L_x_76:
[----:B------:R-:W-:-:S06]  /*5320*/  UISETP.GE.AND UP0, UPT, UR22, 0x4, UPT ;  /* 0x000000041600788c */ /* 0x000fcc000bf06270 */
[----:B------:R-:W-:-:S13]  /*5330*/  PLOP3.LUT P0, PT, PT, PT, UP0, 0x80, 0x8 ;  /* 0x000000000008781c */ /* 0x000fda0003f0f008 */
[----:B------:R-:W-:Y:S05]  /*5340*/  @!P0 EXIT ;  /* 0x000000000000894d */ /* 0x000fea0003800000 */
[----:B------:R-:W-:Y:S01]  /*5350*/  BAR.SYNC.DEFER_BLOCKING 0x6, 0xa0 ;  /* 0x0182800000007b1d */ /* 0x000fe20000010000 */
[C---:B------:R-:W-:Y:S01]  /*5360*/  IMAD.SHL.U32 R3, R55.reuse, 0x20, RZ ;  /* 0x0000002037037824 */ /* 0x040fe200078e00ff */
[----:B------:R-:W-:Y:S01]  /*5370*/  SHF.R.U32.HI R4, RZ, 0x1, R55 ;  /* 0x00000001ff047819 */ /* 0x000fe20000011637 */
[C---:B------:R-:W-:Y:S01]  /*5380*/  IMAD.SHL.U32 R2, R55.reuse, 0x10, RZ ;  /* 0x0000001037027824 */ /* 0x040fe200078e00ff */
[C---:B------:R-:W-:Y:S01]  /*5390*/  LOP3.LUT P0, RZ, R55.reuse, 0x4, RZ, 0xc0, !PT ;  /* 0x0000000437ff7812 */ /* 0x040fe2000780c0ff */
[----:B------:R-:W-:Y:S01]  /*53a0*/  IMAD.U32 R23, R55, 0x10000, RZ ;  /* 0x0001000037177824 */ /* 0x000fe200078e00ff */
[----:B------:R-:W-:Y:S01]  /*53b0*/  UMOV UR44, 0x400 ;  /* 0x00000400002c7882 */ /* 0x000fe20000000000 */
[----:B------:R-:W1:Y:S01]  /*53c0*/  LDCU.64 UR4, c[0x0][0x890] ;  /* 0x00011200ff0477ac */ /* 0x000e620008000a00 */
[----:B------:R-:W2:Y:S01]  /*53d0*/  LDC.64 R42, c[0x0][0x8b0] ;  /* 0x00022c00ff2a7b82 */ /* 0x000ea20000000a00 */
[----:B------:R-:W-:Y:S01]  /*53e0*/  LOP3.LUT R5, R3, 0xc0, RZ, 0xc0, !PT ;  /* 0x000000c003057812 */ /* 0x000fe200078ec0ff */
[----:B------:R-:W-:Y:S01]  /*53f0*/  IMAD.SHL.U32 R44, R55, 0x4, RZ ;  /* 0x00000004372c7824 */ /* 0x000fe200078e00ff */
[----:B------:R-:W-:Y:S01]  /*5400*/  ULEA UR44, UR54, UR44, 0x18 ;  /* 0x0000002c362c7291 */ /* 0x000fe2000f8ec0ff */
[----:B------:R-:W-:Y:S01]  /*5410*/  LOP3.LUT R2, R2, 0x600, RZ, 0xc0, !PT ;  /* 0x0000060002027812 */ /* 0x000fe200078ec0ff */
[----:B------:R-:W-:Y:S01]  /*5420*/  IMAD.MOV.U32 R54, RZ, RZ, 0x10 ;  /* 0x00000010ff367424 */ /* 0x000fe200078e00ff */
[----:B------:R-:W-:Y:S01]  /*5430*/  LOP3.LUT R4, R5, 0x8, R4, 0xf8, !PT ;  /* 0x0000000805047812 */ /* 0x000fe200078ef804 */
[----:B------:R-:W-:Y:S01]  /*5440*/  IMAD.MOV.U32 R22, RZ, RZ, RZ ;  /* 0x000000ffff167224 */ /* 0x000fe200078e00ff */
[----:B------:R-:W3:Y:S01]  /*5450*/  LDC.64 R40, c[0x0][0x8a8] ;  /* 0x00022a00ff287b82 */ /* 0x000ee20000000a00 */
[----:B------:R-:W-:-:S02]  /*5460*/  LOP3.LUT R2, R2, 0x20, R3, 0xf8, !PT ;  /* 0x0000002002027812 */ /* 0x000fc400078ef803 */
[----:B------:R-:W-:Y:S02]  /*5470*/  CS2R R52, SRZ ;  /* 0x0000000000347805 */ /* 0x000fe4000001ff00 */
[----:B------:R-:W-:Y:S01]  /*5480*/  LOP3.LUT R23, R23, 0x600000, RZ, 0xc0, !PT ;  /* 0x0060000017177812 */ /* 0x000fe200078ec0ff */
[----:B------:R-:W-:Y:S01]  /*5490*/  IMAD.MOV.U32 R51, RZ, RZ, RZ ;  /* 0x000000ffff337224 */ /* 0x000fe200078e00ff */
[----:B------:R-:W-:Y:S01]  /*54a0*/  LOP3.LUT R44, R4, 0x18, R44, 0x78, !PT ;  /* 0x00000018042c7812 */ /* 0x000fe200078e782c */
[----:B------:R-:W4:Y:S01]  /*54b0*/  LDCU UR63, c[0x0][0x370] ;  /* 0x00006e00ff3f77ac */ /* 0x000f220008000800 */
[----:B------:R-:W-:Y:S01]  /*54c0*/  LOP3.LUT R2, R2, 0x100, R3, 0xf8, !PT ;  /* 0x0000010002027812 */ /* 0x000fe200078ef803 */
[----:B------:R-:W4:Y:S01]  /*54d0*/  LDS R0, [UR44+0x150] ;  /* 0x0001502cff007984 */ /* 0x000f220008000800 */
[----:B-1----:R-:W-:Y:S01]  /*54e0*/  IMAD.U32 R57, RZ, RZ, UR4 ;  /* 0x00000004ff397e24 */ /* 0x002fe2000f8e00ff */
[----:B------:R-:W-:Y:S01]  /*54f0*/  UIADD3 UR4, UPT, UPT, UR44, 0x200, URZ ;  /* 0x000002002c047890 */ /* 0x000fe2000fffe0ff */
[----:B------:R-:W-:Y:S01]  /*5500*/  LOP3.LUT R44, R2, R44, RZ, 0xfc, !PT ;  /* 0x0000002c022c7212 */ /* 0x000fe200078efcff */
[----:B------:R-:W-:Y:S01]  /*5510*/  IMAD.U32 R56, RZ, RZ, UR5 ;  /* 0x00000005ff387e24 */ /* 0x000fe2000f8e00ff */
[----:B------:R-:W-:Y:S01]  /*5520*/  LOP3.LUT R55, R55, 0x60, RZ, 0xc0, !PT ;  /* 0x0000006037377812 */ /* 0x000fe200078ec0ff */
[----:B------:R-:W1:Y:S01]  /*5530*/  LDCU UR43, c[0x0][0xb0c] ;  /* 0x00016180ff2b77ac */ /* 0x000e620008000800 */
[----:B------:R-:W-:Y:S01]  /*5540*/  SEL R54, R54, 0xfffffff0, !P0 ;  /* 0xfffffff036367807 */ /* 0x000fe20004000000 */
[----:B------:R-:W-:Y:S01]  /*5550*/  IMAD.U32 R59, RZ, RZ, UR4 ;  /* 0x00000004ff3b7e24 */ /* 0x000fe2000f8e00ff */
[----:B------:R-:W1:Y:S01]  /*5560*/  LDCU UR39, c[0x0][0xb30] ;  /* 0x00016600ff2777ac */ /* 0x000e620008000800 */
[----:B------:R-:W1:Y:S01]  /*5570*/  LDCU.64 UR60, c[0x0][0x888] ;  /* 0x00011100ff3c77ac */ /* 0x000e620008000a00 */
[----:B------:R-:W1:Y:S01]  /*5580*/  LDCU.64 UR40, c[0x0][0xb28] ;  /* 0x00016500ff2877ac */ /* 0x000e620008000a00 */
[----:B------:R-:W1:Y:S01]  /*5590*/  LDCU.128 UR56, c[0x0][0xb10] ;  /* 0x00016200ff3877ac */ /* 0x000e620008000c00 */
[----:B------:R-:W1:Y:S01]  /*55a0*/  LDCU UR62, c[0x0][0x374] ;  /* 0x00006e80ff3e77ac */ /* 0x000e620008000800 */
[----:B------:R-:W-:Y:S01]  /*55b0*/  UMOV UR55, 0x1 ;  /* 0x0000000100377882 */ /* 0x000fe20000000000 */
[----:B------:R-:W-:Y:S01]  /*55c0*/  UMOV UR46, URZ ;  /* 0x000000ff002e7c82 */ /* 0x000fe20008000000 */
[----:B------:R-:W-:Y:S01]  /*55d0*/  UMOV UR53, URZ ;  /* 0x000000ff00357c82 */ /* 0x000fe20008000000 */
[----:B------:R-:W-:Y:S01]  /*55e0*/  UMOV UR52, URZ ;  /* 0x000000ff00347c82 */ /* 0x000fe20008000000 */
[----:B-1234-:R-:W-:-:S07]  /*55f0*/  IMAD.IADD R23, R0, 0x1, R23 ;  /* 0x0000000100177824 */ /* 0x01efce00078e0217 */
.L_x_119:
[C---:B------:R-:W-:Y:S02]  /*5600*/  LEA R0, R51.reuse, UR44, 0x3 ;  /* 0x0000002c33007c11 */ /* 0x040fe4000f8e18ff */
[----:B------:R-:W-:Y:S02]  /*5610*/  SHF.L.U32 R2, R52, 0x1f, RZ ;  /* 0x0000001f34027819 */ /* 0x000fe400000006ff */
[----:B-1----:R-:W-:Y:S02]  /*5620*/  LEA R4, R51, UR44, 0x4 ;  /* 0x0000002c33047c11 */ /* 0x002fe4000f8e20ff */
[----:B------:R-:W1:Y:S02]  /*5630*/  SYNCS.PHASECHK.TRANS64.TRYWAIT P0, [R0+URZ+0xa0], R2 ;  /* 0x0000a002000075a7 */ /* 0x000e6400080011ff */
[----:B-1----:R-:W-:Y:S05]  /*5640*/  @!P0 BRA `(.L_x_89) ;  /* 0x0000002c00548947 */ /* 0x002fea0003800000 */
.L_x_165:
[----:B------:R-:W-:Y:S01]  /*5650*/  R2UR UR7, R58 ;  /* 0x000000003a0772ca */ /* 0x000fe200000e0000 */
[----:B------:R-:W2:Y:S01]  /*5660*/  LDS.128 R4, [R4+0x130] ;  /* 0x0001300004047984 */ /* 0x000ea20000000c00 */
[----:B-1----:R-:W-:Y:S01]  /*5670*/  VIADD R0, R0, 0xb0 ;  /* 0x000000b000007836 */ /* 0x002fe20000000000 */
[----:B------:R-:W-:Y:S04]  /*5680*/  UISETP.GE.AND UP0, UPT, UR42, 0x1, UPT ;  /* 0x000000012a00788c */ /* 0x000fe8000bf06270 */
[----:B------:R-:W-:Y:S01]  /*5690*/  PRMT R0, RZ, 0x654, R0 ;  /* 0x00000654ff007816 */ /* 0x000fe20000000000 */
[----:B------:R-:W-:Y:S01]  /*56a0*/  @!PT LDS RZ, [RZ] ;  /* 0x00000000fffff984 */ /* 0x000fe20000000800 */
[----:B------:R-:W-:Y:S01]  /*56b0*/  @!PT LDS RZ, [RZ] ;  /* 0x00000000fffff984 */ /* 0x000fe20000000800 */
[----:B------:R-:W-:Y:S01]  /*56c0*/  @!PT LDS RZ, [RZ] ;  /* 0x00000000fffff984 */ /* 0x000fe20000000800 */
[----:B------:R-:W-:Y:S01]  /*56d0*/  @!PT LDS RZ, [RZ] ;  /* 0x00000000fffff984 */ /* 0x000fe20000000800 */
[----:B------:R1:W-:Y:S06]  /*56e0*/  MEMBAR.ALL.CTA ;  /* 0x0000000000007992 */ /* 0x0003ec0000008000 */
[----:B-1----:R-:W1:Y:S02]  /*56f0*/  FENCE.VIEW.ASYNC.S ;  /* 0x00000000000073c6 */ /* 0x002e640000000000 */
[----:B-1----:R1:W-:Y:S01]  /*5700*/  SYNCS.ARRIVE.TRANS64.RED.A1T0 RZ, [R0+URZ], RZ ;  /* 0x000000ff00ff79a7 */ /* 0x0023e200081004ff */
[----:B--2---:R-:W-:Y:S11]  /*5710*/  LOP3.LUT P0, RZ, R6, 0x1, RZ, 0xc0, !PT ;  /* 0x0000000106ff7812 */ /* 0x004ff6000780c0ff */
[----:B------:R-:W-:Y:S02]  /*5720*/  @!UPT UIADD3 URZ, UPT, UPT, URZ, URZ, URZ ;  /* 0x000000fffffff290 */ /* 0x000fe4000fffe0ff */
[----:B------:R-:W-:Y:S01]  /*5730*/  VOTEU.ANY UP1, P0 ;  /* 0x0000000000ff7886 */ /* 0x000fe20000020100 */
[----:B------:R-:W-:Y:S01]  /*5740*/  PLOP3.LUT P0, PT, PT, PT, UP1, 0x80, 0x8 ;  /* 0x000000000008781c */ /* 0x000fe20003f0f018 */
[----:B------:R-:W-:Y:S06]  /*5750*/  UP2UR UR4, UPR, URZ, 0x2 ;  /* 0x00000002ff047883 */ /* 0x000fec0008000000 */
[----:B------:R-:W-:Y:S06]  /*5760*/  IMAD.U32 R60, RZ, RZ, UR4 ;  /* 0x00000004ff3c7e24 */ /* 0x000fec000f8e00ff */
[----:B------:R-:W-:Y:S02]  /*5770*/  @P0 SHF.R.U32.HI R2, RZ, 0x10, R5 ;  /* 0x00000010ff020819 */ /* 0x000fe40000011605 */
[----:B------:R-:W-:Y:S02]  /*5780*/  @P0 MOV R3, R4 ;  /* 0x0000000400030202 */ /* 0x000fe40000000f00 */
[----:B------:R-:W-:Y:S02]  /*5790*/  @P0 R2UR UR4, R2 ;  /* 0x00000000020402ca */ /* 0x000fe400000e0000 */
[----:B------:R-:W-:Y:S02]  /*57a0*/  @P0 LOP3.LUT R4, R5, 0xffff, RZ, 0xc0, !PT ;  /* 0x0000ffff05040812 */ /* 0x000fe400078ec0ff */
[----:B------:R-:W-:Y:S02]  /*57b0*/  @P0 R2UR UR6, R3 ;  /* 0x00000000030602ca */ /* 0x000fe400000e0000 */
[----:B------:R-:W-:Y:S07]  /*57c0*/  @P0 R2UR UR5, R4 ;  /* 0x00000000040502ca */ /* 0x000fee00000e0000 */
[----:B------:R-:W-:Y:S02]  /*57d0*/  @UP1 UMOV UR7, UR4 ;  /* 0x0000000400071c82 */ /* 0x000fe40008000000 */
[----:B------:R-:W-:Y:S02]  /*57e0*/  IMAD.U32 R58, RZ, RZ, UR7 ;  /* 0x00000007ff3a7e24 */ /* 0x000fe4000f8e00ff */
[----:B------:R-:W-:Y:S02]  /*57f0*/  @UP1 UMOV UR38, UR6 ;  /* 0x0000000600261c82 */ /* 0x000fe40008000000 */
[----:B------:R-:W-:Y:S01]  /*5800*/  @UP1 UMOV UR37, UR5 ;  /* 0x0000000500251c82 */ /* 0x000fe20008000000 */
[----:B-1----:R-:W-:Y:S05]  /*5810*/  BRA.U !UP0, `(.L_x_90) ;  /* 0x0000000108cc7547 */ /* 0x002fea000b800000 */
[----:B------:R-:W1:Y:S01]  /*5820*/  LDCU UR12, c[0x0][0xb20] ;  /* 0x00016400ff0c77ac */ /* 0x000e620008000800 */
[----:B------:R-:W-:Y:S02]  /*5830*/  UIMAD.WIDE.U32 UR4, UR62, UR59, URZ ;  /* 0x0000003b3e0472a5 */ /* 0x000fe4000f8e00ff */
[----:B------:R-:W-:Y:S02]  /*5840*/  UIMAD.WIDE.U32 UR6, UR63, UR56, URZ ;  /* 0x000000383f0672a5 */ /* 0x000fe4000f8e00ff */
[----:B------:R-:W-:Y:S02]  /*5850*/  UISETP.NE.AND UP0, UPT, UR58, 0x1, UPT ;  /* 0x000000013a00788c */ /* 0x000fe4000bf05270 */
[----:B------:R-:W-:Y:S02]  /*5860*/  UIMAD.WIDE.U32 UR8, UR37, UR59, URZ ;  /* 0x0000003b250872a5 */ /* 0x000fe4000f8e00ff */
[----:B------:R-:W-:Y:S02]  /*5870*/  UIMAD.WIDE.U32 UR10, UR38, UR56, URZ ;  /* 0x00000038260a72a5 */ /* 0x000fe4000f8e00ff */
[----:B------:R-:W-:Y:S02]  /*5880*/  UISETP.NE.AND UP1, UPT, UR43, 0x1, UPT ;  /* 0x000000012b00788c */ /* 0x000fe4000bf25270 */
[----:B------:R-:W-:Y:S01]  /*5890*/  UISETP.NE.AND UP2, UPT, UR42, 0x1, UPT ;  /* 0x000000012a00788c */ /* 0x000fe2000bf45270 */
[----:B------:R-:W-:Y:S02]  /*58a0*/  UMOV UR4, UR5 ;  /* 0x0000000500047c82 */ /* 0x000fe40008000000 */
[----:B-1----:R-:W-:Y:S03]  /*58b0*/  USHF.R.U32.HI UR5, URZ, UR12, UR4 ;  /* 0x0000000cff057299 */ /* 0x002fe60008011604 */
[----:B------:R-:W-:Y:S02]  /*58c0*/  UMOV UR4, UR7 ;  /* 0x0000000700047c82 */ /* 0x000fe40008000000 */
[----:B------:R-:W-:Y:S02]  /*58d0*/  USHF.R.U32.HI UR7, URZ, UR57, UR4 ;  /* 0x00000039ff077299 */ /* 0x000fe40008011604 */
[----:B------:R-:W-:Y:S02]  /*58e0*/  USEL UR4, UR62, UR5, !UP0 ;  /* 0x000000053e047287 */ /* 0x000fe4000c000000 */
[----:B------:R-:W-:Y:S01]  /*58f0*/  USEL UR7, UR63, UR7, !UP1 ;  /* 0x000000073f077287 */ /* 0x000fe2000c800000 */
[----:B------:R-:W-:Y:S01]  /*5900*/  UMOV UR5, UR9 ;  /* 0x0000000900057c82 */ /* 0x000fe20008000000 */
[----:B------:R-:W-:Y:S02]  /*5910*/  UIMAD.WIDE.U32 UR8, UR4, UR40, URZ ;  /* 0x00000028040872a5 */ /* 0x000fe4000f8e00ff */
[----:B------:R-:W-:Y:S03]  /*5920*/  USHF.R.U32.HI UR6, URZ, UR12, UR5 ;  /* 0x0000000cff067299 */ /* 0x000fe60008011605 */
[----:B------:R-:W-:Y:S01]  /*5930*/  UMOV UR5, UR11 ;  /* 0x0000000b00057c82 */ /* 0x000fe20008000000 */
[----:B------:R-:W-:Y:S02]  /*5940*/  UIMAD.WIDE.U32 UR10, UR7, UR40, URZ ;  /* 0x00000028070a72a5 */ /* 0x000fe4000f8e00ff */
[----:B------:R-:W-:Y:S02]  /*5950*/  USHF.R.U32.HI UR12, URZ, UR57, UR5 ;  /* 0x00000039ff0c7299 */ /* 0x000fe40008011605 */
[----:B------:R-:W-:Y:S01]  /*5960*/  USEL UR6, UR37, UR6, !UP0 ;  /* 0x0000000625067287 */ /* 0x000fe2000c000000 */
[----:B------:R-:W-:Y:S02]  /*5970*/  UMOV UR5, UR9 ;  /* 0x0000000900057c82 */ /* 0x000fe40008000000 */
[----:B------:R-:W-:Y:S01]  /*5980*/  UMOV UR10, UR11 ;  /* 0x0000000b000a7c82 */ /* 0x000fe20008000000 */
[----:B------:R-:W-:Y:S02]  /*5990*/  @UP2 USHF.R.U32.HI UR4, URZ, UR41, UR5 ;  /* 0x00000029ff042299 */ /* 0x000fe40008011605 */
[----:B------:R-:W-:Y:S02]  /*59a0*/  @UP2 USHF.R.U32.HI UR7, URZ, UR41, UR10 ;  /* 0x00000029ff072299 */ /* 0x000fe4000801160a */
[----:B------:R-:W-:Y:S02]  /*59b0*/  UIMAD UR4, UR42, UR4, URZ ;  /* 0x000000042a0472a4 */ /* 0x000fe4000f8e02ff */
[----:B------:R-:W-:Y:S02]  /*59c0*/  UIMAD.WIDE.U32 UR10, UR6, UR40, URZ ;  /* 0x00000028060a72a5 */ /* 0x000fe4000f8e00ff */
[----:B------:R-:W-:Y:S02]  /*59d0*/  USEL UR5, UR38, UR12, !UP1 ;  /* 0x0000000c26057287 */ /* 0x000fe4000c800000 */
[----:B------:R-:W-:Y:S02]  /*59e0*/  UIMAD UR8, UR42, UR7, URZ ;  /* 0x000000072a0872a4 */ /* 0x000fe4000f8e02ff */
[----:B------:R-:W-:Y:S03]  /*59f0*/  UISETP.GE.AND UP0, UPT, UR6, UR4, UPT ;  /* 0x000000040600728c */ /* 0x000fe6000bf06270 */
[----:B------:R-:W-:Y:S01]  /*5a00*/  UMOV UR4, UR11 ;  /* 0x0000000b00047c82 */ /* 0x000fe20008000000 */
[----:B------:R-:W-:Y:S02]  /*5a10*/  UISETP.GE.OR UP0, UPT, UR5, UR8, UP0 ;  /* 0x000000080500728c */ /* 0x000fe40008706670 */
[----:B------:R-:W-:Y:S02]  /*5a20*/  USHF.R.U32.HI UR4, URZ, UR41, UR4 ;  /* 0x00000029ff047299 */ /* 0x000fe40008011604 */
[----:B------:R-:W-:Y:S02]  /*5a30*/  UIMAD.WIDE.U32 UR8, UR5, UR40, URZ ;  /* 0x00000028050872a5 */ /* 0x000fe4000f8e00ff */
[----:B------:R-:W-:Y:S02]  /*5a40*/  USEL UR11, UR6, UR4, !UP2 ;  /* 0x00000004060b7287 */ /* 0x000fe4000d000000 */
[----:B------:R-:W-:Y:S02]  /*5a50*/  UIADD3 UR8, UPT, UPT, -UR5, URZ, URZ ;  /* 0x000000ff05087290 */ /* 0x000fe4000fffe1ff */
[----:B------:R-:W-:Y:S01]  /*5a60*/  UIADD3 UR10, UPT, UPT, -UR11, URZ, URZ ;  /* 0x000000ff0b0a7290 */ /* 0x000fe2000fffe1ff */
[----:B------:R-:W-:Y:S01]  /*5a70*/  @!UP0 UMOV UR4, UR9 ;  /* 0x0000000900048c82 */ /* 0x000fe20008000000 */
[----:B------:R-:W-:Y:S02]  /*5a80*/  UIADD3 UR9, UPT, UPT, -UR6, URZ, URZ ;  /* 0x000000ff06097290 */ /* 0x000fe4000fffe1ff */
[----:B------:R-:W-:Y:S02]  /*5a90*/  @!UP0 USHF.R.U32.HI UR4, URZ, UR41, UR4 ;  /* 0x00000029ff048299 */ /* 0x000fe40008011604 */
[----:B------:R-:W-:Y:S02]  /*5aa0*/  UIMAD UR10, UR42, UR10, UR6 ;  /* 0x0000000a2a0a72a4 */ /* 0x000fe4000f8e0206 */
[----:B------:R-:W-:Y:S04]  /*5ab0*/  @!UP0 USEL UR4, UR5, UR4, !UP2 ;  /* 0x0000000405048287 */ /* 0x000fe8000d000000 */
[----:B------:R-:W-:Y:S02]  /*5ac0*/  @!UP0 UIMAD UR10, UR7, UR10, UR4 ;  /* 0x0000000a070a82a4 */ /* 0x000fe4000f8e0204 */
[----:B------:R-:W-:Y:S02]  /*5ad0*/  @!UP0 UIADD3 UR11, UPT, UPT, UR11, -UR4, URZ ;  /* 0x800000040b0b8290 */ /* 0x000fe4000fffe0ff */
[----:B------:R-:W-:Y:S02]  /*5ae0*/  UIMAD UR7, UR43, UR8, UR38 ;  /* 0x000000082b0772a4 */ /* 0x000fe4000f8e0226 */
[----:B------:R-:W-:Y:S02]  /*5af0*/  @!UP0 UIMAD UR6, UR11, UR42, UR5 ;  /* 0x0000002a0b0682a4 */ /* 0x000fe4000f8e0205 */
[----:B------:R-:W-:Y:S01]  /*5b00*/  UIMAD UR4, UR58, UR9, UR37 ;  /* 0x000000093a0472a4 */ /* 0x000fe2000f8e0225 */
[----:B------:R-:W-:Y:S02]  /*5b10*/  @!UP0 UMOV UR5, UR10 ;  /* 0x0000000a00058c82 */ /* 0x000fe40008000000 */
[----:B------:R-:W-:Y:S02]  /*5b20*/  UIMAD UR38, UR5, UR43, UR7 ;  /* 0x0000002b052672a4 */ /* 0x000fe4000f8e0207 */
[----:B------:R-:W-:Y:S11]  /*5b30*/  UIMAD UR37, UR6, UR58, UR4 ;  /* 0x0000003a062572a4 */ /* 0x000ff6000f8e0204 */
[----:B------:R-:W-:Y:S01]  /*5b40*/  @!UPT UIADD3 URZ, UPT, UPT, URZ, URZ, URZ ;  /* 0x000000fffffff290 */ /* 0x000fe2000fffe0ff */
.L_x_90:
[----:B------:R-:W-:Y:S01]  /*5b50*/  UISETP.NE.AND UP0, UPT, UR39, 0x1, UPT ;  /* 0x000000012700788c */ /* 0x000fe2000bf05270 */
[----:B------:R-:W-:Y:S01]  /*5b60*/  R2UR UR11, R59 ;  /* 0x000000003b0b72ca */ /* 0x000fe200000e0000 */
[----:B------:R-:W-:Y:S01]  /*5b70*/  USHF.L.U32 UR50, UR25, 0x6, URZ ;  /* 0x0000000619327899 */ /* 0x000fe200080006ff */
[----:B------:R-:W-:Y:S01]  /*5b80*/  IADD3 R51, PT, PT, R51, 0x1, RZ ;  /* 0x0000000133337810 */ /* 0x000fe20007ffe0ff */
[----:B------:R-:W-:Y:S07]  /*5b90*/  USHF.L.U32 UR49, UR26, 0x6, URZ ;  /* 0x000000061a317899 */ /* 0x000fee00080006ff */
[----:B------:R-:W1:Y:S01]  /*5ba0*/  @!UP0 LDCU.128 UR12, c[0x0][0xb10] ;  /* 0x00016200ff0c87ac */ /* 0x000e620008000c00 */
[----:B------:R-:W2:Y:S01]  /*5bb0*/  @!UP0 LDCU UR5, c[0x0][0xb0c] ;  /* 0x00016180ff0587ac */ /* 0x000ea20008000800 */
[----:B------:R-:W3:Y:S01]  /*5bc0*/  @!UP0 LDCU UR10, c[0x0][0xb20] ;  /* 0x00016400ff0a87ac */ /* 0x000ee20008000800 */
[----:B-1----:R-:W-:Y:S02]  /*5bd0*/  UIMAD.WIDE.U32 UR8, UR38, UR12, URZ ;  /* 0x0000000c260872a5 */ /* 0x002fe4000f8e00ff */
[----:B------:R-:W-:Y:S02]  /*5be0*/  UIMAD.WIDE.U32 UR6, UR37, UR15, URZ ;  /* 0x0000000f250672a5 */ /* 0x000fe4000f8e00ff */
[----:B------:R-:W-:Y:S03]  /*5bf0*/  @!UP0 UISETP.NE.AND UP1, UPT, UR14, 0x1, UPT ;  /* 0x000000010e00888c */ /* 0x000fe6000bf25270 */
[----:B------:R-:W-:Y:S01]  /*5c00*/  @!UP0 UMOV UR4, UR9 ;  /* 0x0000000900048c82 */ /* 0x000fe20008000000 */
[----:B--2---:R-:W-:Y:S02]  /*5c10*/  @!UP0 UISETP.NE.AND UP2, UPT, UR5, 0x1, UPT ;  /* 0x000000010500888c */ /* 0x004fe4000bf45270 */
[----:B------:R-:W-:Y:S01]  /*5c20*/  @!UP0 USHF.R.U32.HI UR4, URZ, UR13, UR4 ;  /* 0x0000000dff048299 */ /* 0x000fe20008011604 */
[----:B------:R-:W-:Y:S02]  /*5c30*/  @!UP0 UMOV UR6, UR7 ;  /* 0x0000000700068c82 */ /* 0x000fe40008000000 */
[----:B---3--:R-:W-:Y:S02]  /*5c40*/  @!UP0 USHF.R.U32.HI UR6, URZ, UR10, UR6 ;  /* 0x0000000aff068299 */ /* 0x008fe40008011606 */
[----:B------:R-:W-:Y:S02]  /*5c50*/  @!UP0 USEL UR7, UR38, UR4, !UP2 ;  /* 0x0000000426078287 */ /* 0x000fe4000d000000 */
[----:B------:R-:W-:Y:S04]  /*5c60*/  @!UP0 USEL UR6, UR37, UR6, !UP1 ;  /* 0x0000000625068287 */ /* 0x000fe8000c800000 */
[----:B------:R-:W-:Y:S02]  /*5c70*/  @!UP0 UIADD3 UR4, UPT, UPT, -UR7, UR6, URZ ;  /* 0x0000000607048290 */ /* 0x000fe4000fffe1ff */
[----:B------:R-:W-:Y:S02]  /*5c80*/  @!UP0 UIADD3 UR6, UPT, UPT, UR7, -UR6, URZ ;  /* 0x8000000607068290 */ /* 0x000fe4000fffe0ff */
[----:B------:R-:W-:Y:S02]  /*5c90*/  @!UP0 UIMAD UR38, UR4, UR5, UR38 ;  /* 0x00000005042682a4 */ /* 0x000fe4000f8e0226 */
[----:B------:R-:W-:Y:S02]  /*5ca0*/  @!UP0 UIMAD UR37, UR6, UR14, UR37 ;  /* 0x0000000e062582a4 */ /* 0x000fe4000f8e0225 */
[----:B------:R-:W-:Y:S09]  /*5cb0*/  ULOP3.LUT UP0, URZ, UR11, 0x1b0, URZ, 0xc0, !UPT ;  /* 0x000001b00bff7892 */ /* 0x000ff2000f80c0ff */
[----:B------:R-:W-:Y:S05]  /*5cc0*/  BRA.U !UP0, `(.L_x_91) ;  /* 0x00000001087c7547 */ /* 0x000fea000b800000 */
[----:B------:R-:W1:Y:S01]  /*5cd0*/  LDCU.64 UR8, c[0x4][0x80] ;  /* 0x01001000ff0877ac */ /* 0x000e620008000a00 */
[----:B------:R-:W-:Y:S01]  /*5ce0*/  MOV R2, 0x0 ;  /* 0x0000000000027802 */ /* 0x000fe20000000f00 */
[----:B------:R-:W-:Y:S02]  /*5cf0*/  HFMA2 R12, -RZ, RZ, 0, 5.9604644775390625e-08 ;  /* 0x00000001ff0c7431 */ /* 0x000fe400000001ff */
[----:B------:R-:W-:Y:S01]  /*5d00*/  IMAD.MOV.U32 R8, RZ, RZ, 0x70 ;  /* 0x00000070ff087424 */ /* 0x000fe200078e00ff */
[----:B------:R2:W3:Y:S01]  /*5d10*/  LDC.64 R14, c[0x4][R2] ;  /* 0x01000000020e7b82 */ /* 0x0004e20000000a00 */
[----:B------:R-:W4:Y:S01]  /*5d20*/  LDCU.64 UR6, c[0x4][0x88] ;  /* 0x01001100ff0677ac */ /* 0x000f220008000a00 */
[----:B------:R-:W-:Y:S01]  /*5d30*/  IMAD.MOV.U32 R13, RZ, RZ, RZ ;  /* 0x000000ffff0d7224 */ /* 0x000fe200078e00ff */
[----:B------:R-:W2:Y:S01]  /*5d40*/  LDCU.64 UR4, c[0x4][0x8] ;  /* 0x01000100ff0477ac */ /* 0x000ea20008000a00 */
[----:B-1----:R-:W-:Y:S01]  /*5d50*/  MOV R5, UR9 ;  /* 0x0000000900057c02 */ /* 0x002fe20008000f00 */
[----:B------:R-:W-:Y:S01]  /*5d60*/  IMAD.U32 R4, RZ, RZ, UR8 ;  /* 0x00000008ff047e24 */ /* 0x000fe2000f8e00ff */
[----:B----4-:R-:W-:Y:S01]  /*5d70*/  MOV R7, UR7 ;  /* 0x0000000700077c02 */ /* 0x010fe20008000f00 */
[----:B------:R-:W-:Y:S01]  /*5d80*/  IMAD.U32 R6, RZ, RZ, UR6 ;  /* 0x00000006ff067e24 */ /* 0x000fe2000f8e00ff */
[----:B--2---:R-:W-:Y:S01]  /*5d90*/  MOV R11, UR5 ;  /* 0x00000005000b7c02 */ /* 0x004fe20008000f00 */
[----:B------:R-:W-:Y:S02]  /*5da0*/  IMAD.U32 R10, RZ, RZ, UR4 ;  /* 0x00000004ff0a7e24 */ /* 0x000fe4000f8e00ff */
[----:B------:R-:W-:Y:S07]  /*5db0*/  LEPC R20, `(.L_x_92) ;  /* 0x000000001014794e */ /* 0x000fee0000000000 */
[----:B---3-5:R-:W-:Y:S05]  /*5dc0*/  CALL.ABS.NOINC R14 ;  /* 0x000000000e007343 */ /* 0x028fea0003c00000 */
.L_x_92:
[----:B------:R-:W1:Y:S01]  /*5dd0*/  LDCU.64 UR8, c[0x4][0x80] ;  /* 0x01001000ff0877ac */ /* 0x000e620008000a00 */
[----:B------:R-:W2:Y:S01]  /*5de0*/  LDC.64 R2, c[0x4][R2] ;  /* 0x0100000002027b82 */ /* 0x000ea20000000a00 */
[----:B------:R-:W-:Y:S02]  /*5df0*/  HFMA2 R12, -RZ, RZ, 0, 5.9604644775390625e-08 ;  /* 0x00000001ff0c7431 */ /* 0x000fe400000001ff */
[----:B------:R-:W-:Y:S02]  /*5e00*/  IMAD.MOV.U32 R8, RZ, RZ, 0x70 ;  /* 0x00000070ff087424 */ /* 0x000fe400078e00ff */
[----:B------:R-:W-:Y:S01]  /*5e10*/  IMAD.MOV.U32 R13, RZ, RZ, RZ ;  /* 0x000000ffff0d7224 */ /* 0x000fe200078e00ff */
[----:B------:R-:W3:Y:S01]  /*5e20*/  LDCU.64 UR6, c[0x4][0x88] ;  /* 0x01001100ff0677ac */ /* 0x000ee20008000a00 */
[----:B------:R-:W4:Y:S01]  /*5e30*/  LDCU.64 UR4, c[0x4][0x8] ;  /* 0x01000100ff0477ac */ /* 0x000f220008000a00 */
[----:B-1----:R-:W-:Y:S02]  /*5e40*/  MOV R4, UR8 ;  /* 0x0000000800047c02 */ /* 0x002fe40008000f00 */
[----:B------:R-:W-:Y:S02]  /*5e50*/  MOV R5, UR9 ;  /* 0x0000000900057c02 */ /* 0x000fe40008000f00 */
[----:B---3--:R-:W-:Y:S01]  /*5e60*/  MOV R7, UR7 ;  /* 0x0000000700077c02 */ /* 0x008fe20008000f00 */
[----:B------:R-:W-:Y:S01]  /*5e70*/  IMAD.U32 R6, RZ, RZ, UR6 ;  /* 0x00000006ff067e24 */ /* 0x000fe2000f8e00ff */
[----:B----4-:R-:W-:Y:S01]  /*5e80*/  MOV R11, UR5 ;  /* 0x00000005000b7c02 */ /* 0x010fe20008000f00 */
[----:B------:R-:W-:Y:S02]  /*5e90*/  IMAD.U32 R10, RZ, RZ, UR4 ;  /* 0x00000004ff0a7e24 */ /* 0x000fe4000f8e00ff */
[----:B------:R-:W-:Y:S07]  /*5ea0*/  LEPC R20, `(.L_x_91) ;  /* 0x000000001014794e */ /* 0x000fee0000000000 */
[----:B--2---:R-:W-:Y:S05]  /*5eb0*/  CALL.ABS.NOINC R2 ;  /* 0x0000000002007343 */ /* 0x004fea0003c00000 */
.L_x_91:
[----:B------:R-:W-:Y:S02]  /*5ec0*/  R2UR UR6, R49 ;  /* 0x00000000310672ca */ /* 0x000fe400000e0000 */
[----:B------:R-:W-:Y:S02]  /*5ed0*/  R2UR UR5, R57 ;  /* 0x00000000390572ca */ /* 0x000fe400000e0000 */
[----:B------:R-:W-:Y:S02]  /*5ee0*/  R2UR UR4, R56 ;  /* 0x00000000380472ca */ /* 0x000fe400000e0000 */
[----:B------:R-:W-:Y:S02]  /*5ef0*/  ISETP.NE.U32.AND P4, PT, R42, RZ, PT ;  /* 0x000000ff2a00720c */ /* 0x000fe40003f85070 */
[----:B------:R-:W-:Y:S02]  /*5f00*/  ISETP.NE.U32.AND P2, PT, RZ, UR60, PT ;  /* 0x0000003cff007c0c */ /* 0x000fe4000bf45070 */
[----:B------:R-:W-:Y:S02]  /*5f10*/  ISETP.NE.AND.EX P4, PT, R43, RZ, PT, P4 ;  /* 0x000000ff2b00720c */ /* 0x000fe40003f85340 */
[----:B------:R-:W-:Y:S01]  /*5f20*/  ISETP.NE.AND.EX P2, PT, RZ, UR61, PT, P2 ;  /* 0x0000003dff007c0c */ /* 0x000fe2000bf45320 */
[----:B------:R-:W-:Y:S02]  /*5f30*/  UISETP.NE.AND UP2, UPT, UR6, URZ, UPT ;  /* 0x000000ff0600728c */ /* 0x000fe4000bf45270 */
[----:B------:R-:W-:Y:S04]  /*5f40*/  UISETP.NE.U32.AND UP0, UPT, UR5, URZ, UPT ;  /* 0x000000ff0500728c */ /* 0x000fe8000bf05070 */
[----:B------:R-:W-:Y:S01]  /*5f50*/  UISETP.NE.AND.EX UP1, UPT, UR4, URZ, UPT, UP0 ;  /* 0x000000ff0400728c */ /* 0x000fe2000bf25300 */
[----:B------:R-:W-:Y:S01]  /*5f60*/  PLOP3.LUT P1, PT, PT, PT, UP2, 0x80, 0x8 ;  /* 0x000000000008781c */ /* 0x000fe20003f2f028 */
[----:B------:R-:W-:Y:S03]  /*5f70*/  UPLOP3.LUT UP0, UPT, UPT, UPT, UPT, 0x40, 0x4 ;  /* 0x000000000004789c */ /* 0x000fe60003f0e870 */
[----:B------:R-:W-:Y:S06]  /*5f80*/  @UP2 UPLOP3.LUT UP0, UPT, UPT, UPT, UP1, 0x80, 0x8 ;  /* 0x000000000008289c */ /* 0x000fec0003f0f010 */
[----:B------:R-:W-:Y:S01]  /*5f90*/  PLOP3.LUT P0, PT, PT, PT, UP0, 0x80, 0x8 ;  /* 0x000000000008781c */ /* 0x000fe20003f0f008 */
[----:B------:R-:W-:Y:S01]  /*5fa0*/  @!UPT UIADD3 URZ, UPT, UPT, URZ, URZ, URZ ;  /* 0x000000fffffff290 */ /* 0x000fe2000fffe0ff */
[----:B------:R-:W-:Y:S11]  /*5fb0*/  BRA.U !UP1, `(.L_x_93) ;  /* 0x0000000109407547 */ /* 0x000ff6000b800000 */
[----:B------:R-:W-:Y:S01]  /*5fc0*/  UISETP.NE.U32.AND UP0, UPT, UR60, URZ, UPT ;  /* 0x000000ff3c00728c */ /* 0x000fe2000bf05070 */
[----:B------:R-:W-:Y:S01]  /*5fd0*/  R2UR UR6, R57 ;  /* 0x00000000390672ca */ /* 0x000fe200000e0000 */
[----:B------:R-:W1:Y:S01]  /*5fe0*/  LDCU.64 UR8, c[0x0][0x358] ;  /* 0x00006b00ff0877ac */ /* 0x000e620008000a00 */
[----:B------:R-:W-:Y:S02]  /*5ff0*/  HFMA2 R45, -RZ, RZ, 0, 5.9604644775390625e-08 ;  /* 0x00000001ff2d7431 */ /* 0x000fe400000001ff */
[----:B------:R-:W-:Y:S01]  /*6000*/  IMAD.MOV.U32 R0, RZ, RZ, 0x1 ;  /* 0x00000001ff007424 */ /* 0x000fe200078e00ff */
[----:B------:R-:W-:Y:S06]  /*6010*/  UISETP.NE.AND.EX UP0, UPT, UR61, URZ, UPT, UP0 ;  /* 0x000000ff3d00728c */ /* 0x000fec000bf05300 */
[----:B------:R-:W-:Y:S05]  /*6020*/  PLOP3.LUT P3, PT, PT, PT, UP0, 0x80, 0x8 ;  /* 0x000000000008781c */ /* 0x000fea0003f6f008 */
[----:B------:R-:W2:Y:S01]  /*6030*/  @UP0 LDCU.64 UR4, c[0x0][0x888] ;  /* 0x00011100ff0407ac */ /* 0x000ea20008000a00 */
[----:B------:R-:W-:Y:S07]  /*6040*/  @UP0 UIMAD UR6, UR36, UR6, URZ ;  /* 0x00000006240602a4 */ /* 0x000fee000f8e02ff */
[----:B------:R-:W-:Y:S01]  /*6050*/  @!P3 PRMT R45, R0, 0x7610, R45 ;  /* 0x00007610002db816 */ /* 0x000fe2000000002d */
[----:B--2---:R-:W-:Y:S06]  /*6060*/  @UP0 UIMAD.WIDE UR4, UR6, 0x4, UR4 ;  /* 0x00000004060408a5 */ /* 0x004fec000f8e0204 */
[----:B-----5:R-:W-:Y:S02]  /*6070*/  IMAD.U32 R26, RZ, RZ, UR4 ;  /* 0x00000004ff1a7e24 */ /* 0x020fe4000f8e00ff */
[----:B------:R-:W-:Y:S03]  /*6080*/  IMAD.U32 R27, RZ, RZ, UR5 ;  /* 0x00000005ff1b7e24 */ /* 0x000fe6000f8e00ff */
[----:B------:R-:W2:Y:S02]  /*6090*/  @!UP0 LDCU UR4, c[0x0][0x880] ;  /* 0x00011000ff0487ac */ /* 0x000ea40008000800 */
[----:B-1----:R1:W5:Y:S02]  /*60a0*/  @P3 LDG.E R26, desc[UR8][R26.64] ;  /* 0x000000081a1a3981 */ /* 0x002364000c1e1900 */
[----:B-12---:R-:W-:Y:S02]  /*60b0*/  @!P3 MOV R26, UR4 ;  /* 0x00000004001abc02 */ /* 0x006fe40008000f00 */
.L_x_93:
[----:B------:R-:W-:Y:S05]  /*60c0*/  @!P4 BRA `(.L_x_94) ;  /* 0x000000000024c947 */ /* 0x000fea0003800000 */
[----:B------:R-:W-:Y:S01]  /*60d0*/  ISETP.NE.U32.AND P3, PT, R40, RZ, PT ;  /* 0x000000ff2800720c */ /* 0x000fe20003f65070 */
[----:B------:R-:W1:Y:S03]  /*60e0*/  LDCU.64 UR4, c[0x0][0x358] ;  /* 0x00006b00ff0477ac */ /* 0x000e660008000a00 */
[----:B------:R-:W-:Y:S11]  /*60f0*/  ISETP.NE.AND.EX P3, PT, R41, RZ, PT, P3 ;  /* 0x000000ff2900720c */ /* 0x000ff60003f65330 */
[----:B------:R-:W-:Y:S02]  /*6100*/  @!UPT UIADD3 URZ, UPT, UPT, URZ, URZ, URZ ;  /* 0x000000fffffff290 */ /* 0x000fe4000fffe0ff */
[----:B------:R-:W2:Y:S01]  /*6110*/  @P3 LDC.64 R2, c[0x0][0x8a8] ;  /* 0x00022a00ff023b82 */ /* 0x000ea20000000a00 */
[----:B------:R-:W-:Y:S04]  /*6120*/  @P3 IMAD R0, R42, UR36, RZ ;  /* 0x000000242a003c24 */ /* 0x000fe8000f8e02ff */
[----:B--2---:R-:W-:Y:S05]  /*6130*/  @P3 IMAD.WIDE R2, R0, 0x4, R2 ;  /* 0x0000000400023825 */ /* 0x004fea00078e0202 */
[----:B-1---5:R1:W5:Y:S02]  /*6140*/  @P3 LDG.E R24, desc[UR4][R2.64] ;  /* 0x0000000402183981 */ /* 0x022364000c1e1900 */
[----:B-1----:R-:W2:Y:S02]  /*6150*/  @!P3 LDC R24, c[0x0][0x8a0] ;  /* 0x00022800ff18bb82 */ /* 0x002ea40000000800 */
.L_x_94:
[----:B-----5:R-:W-:Y:S01]  /*6160*/  FSETP.NEU.AND P3, PT, R26, RZ, PT ;  /* 0x000000ff1a00720b */ /* 0x020fe20003f6d000 */
[----:B------:R-:W-:Y:S01]  /*6170*/  IMAD.U32 R2, RZ, RZ, UR46 ;  /* 0x0000002eff027e24 */ /* 0x000fe2000f8e00ff */
[----:B------:R-:W-:Y:S01]  /*6180*/  SEL R5, RZ, 0xffffffff, P2 ;  /* 0xffffffffff057807 */ /* 0x000fe20001000000 */
[----:B------:R-:W-:Y:S01]  /*6190*/  ULOP3.LUT UR4, UR55, 0x1, URZ, 0x3c, !UPT ;  /* 0x0000000137047892 */ /* 0x000fe2000f8e3cff */
[----:B------:R-:W-:Y:S01]  /*61a0*/  @P1 LOP3.LUT P2, RZ, R45, 0xff, RZ, 0xc0, !PT ;  /* 0x000000ff2dff1812 */ /* 0x000fe2000784c0ff */
[----:B------:R-:W-:Y:S01]  /*61b0*/  BSSY B1, `(.L_x_95) ;  /* 0x000003d000017945 */ /* 0x000fe20003800000 */
[----:B------:R-:W-:Y:S01]  /*61c0*/  @P1 SEL R0, RZ, 0xffffffff, P3 ;  /* 0xffffffffff001807 */ /* 0x000fe20001800000 */
[----:B------:R-:W-:Y:S01]  /*61d0*/  IMAD.MOV.U32 R65, RZ, RZ, 0x1 ;  /* 0x00000001ff417424 */ /* 0x000fe200078e00ff */
[----:B------:R-:W-:Y:S01]  /*61e0*/  LEA R2, R2, UR44, 0x3 ;  /* 0x0000002c02027c11 */ /* 0x000fe2000f8e18ff */
[----:B------:R-:W-:Y:S01]  /*61f0*/  IMAD.U32 R63, RZ, RZ, UR4 ;  /* 0x00000004ff3f7e24 */ /* 0x000fe2000f8e00ff */
[----:B------:R-:W-:Y:S01]  /*6200*/  @P0 SEL R0, R5, R0, !P2 ;  /* 0x0000000005000207 */ /* 0x000fe20005000000 */
[----:B------:R-:W-:Y:S01]  /*6210*/  IMAD.U32 R64, RZ, RZ, UR46 ;  /* 0x0000002eff407e24 */ /* 0x000fe2000f8e00ff */
[----:B------:R-:W-:Y:S02]  /*6220*/  LEA R27, R22, UR44, 0x3 ;  /* 0x0000002c161b7c11 */ /* 0x000fe4000f8e18ff */
[----:B------:R-:W-:Y:S02]  /*6230*/  CS2R R38, SRZ ;  /* 0x0000000000267805 */ /* 0x000fe4000001ff00 */
[----:B------:R-:W-:Y:S02]  /*6240*/  @P1 LOP3.LUT R0, R0, 0x1, RZ, 0xc0, !PT ;  /* 0x0000000100001812 */ /* 0x000fe400078ec0ff */
[----:B------:R-:W-:Y:S02]  /*6250*/  CS2R R36, SRZ ;  /* 0x0000000000247805 */ /* 0x000fe4000001ff00 */
[----:B------:R-:W-:Y:S02]  /*6260*/  SHF.L.U32 R3, R53, 0x1f, RZ ;  /* 0x0000001f35037819 */ /* 0x000fe400000006ff */
[----:B------:R-:W-:Y:S02]  /*6270*/  CS2R R30, SRZ ;  /* 0x00000000001e7805 */ /* 0x000fe4000001ff00 */
[----:B------:R-:W-:Y:S02]  /*6280*/  ISETP.NE.U32.OR P5, PT, R0, 0x1, !P1 ;  /* 0x000000010000780c */ /* 0x000fe40004fa5470 */
[----:B------:R-:W-:Y:S02]  /*6290*/  CS2R R28, SRZ ;  /* 0x00000000001c7805 */ /* 0x000fe4000001ff00 */
[----:B------:R-:W-:Y:S02]  /*62a0*/  PLOP3.LUT P2, PT, PT, PT, UP1, 0x80, 0x8 ;  /* 0x000000000008781c */ /* 0x000fe40003f4f018 */
[----:B------:R-:W-:Y:S02]  /*62b0*/  LEA.HI R25, R22, R22, RZ, 0x1 ;  /* 0x0000001616197211 */ /* 0x000fe400078f08ff */
[----:B------:R-:W-:Y:S02]  /*62c0*/  LOP3.LUT P4, R50, R45, 0xff, RZ, 0xc0, !PT ;  /* 0x000000ff2d327812 */ /* 0x000fe4000788c0ff */
[----:B------:R-:W-:Y:S02]  /*62d0*/  SEL R4, RZ, 0xffffffff, P3 ;  /* 0xffffffffff047807 */ /* 0x000fe40001800000 */
[----:B------:R-:W-:Y:S02]  /*62e0*/  P2R R61, PR, RZ, 0x20 ;  /* 0x00000020ff3d7803 */ /* 0x000fe40000000000 */
[----:B------:R-:W-:Y:S03]  /*62f0*/  @P5 SHF.L.U32 R0, R63, 0x1f, RZ ;  /* 0x0000001f3f005819 */ /* 0x000fe600000006ff */
[----:B------:R-:W-:Y:S01]  /*6300*/  @P2 SEL R4, R5, R4, !P4 ;  /* 0x0000000405042207 */ /* 0x000fe20006000000 */
[----:B------:R1:W3:Y:S03]  /*6310*/  @P5 SYNCS.PHASECHK.TRANS64.TRYWAIT P1, [R2+URZ+0x60], R0 ;  /* 0x00006000020055a7 */ /* 0x0002e600080211ff */
[----:B------:R-:W-:Y:S04]  /*6320*/  LOP3.LUT R4, R4, 0x1, RZ, 0xc0, !PT ;  /* 0x0000000104047812 */ /* 0x000fe800078ec0ff */
[----:B------:R-:W-:Y:S04]  /*6330*/  ISETP.NE.U32.AND P2, PT, R4, 0x1, PT ;  /* 0x000000010400780c */ /* 0x000fe80003f45070 */
[----:B------:R-:W-:Y:S01]  /*6340*/  P2R R66, PR, RZ, 0x4 ;  /* 0x00000004ff427803 */ /* 0x000fe20000000000 */
[----:B------:R4:W2:Y:S01]  /*6350*/  SYNCS.PHASECHK.TRANS64.TRYWAIT P0, [R27+URZ+0xc0], R3 ;  /* 0x0000c0031b0075a7 */ /* 0x0008a200080011ff */
[C---:B-1----:R-:W-:Y:S01]  /*6360*/  IMAD.SHL.U32 R0, R25.reuse, 0x20, RZ ;  /* 0x0000002019007824 */ /* 0x042fe200078e00ff */
[----:B------:R-:W-:Y:S04]  /*6370*/  LOP3.LUT R25, R25, 0xffe, RZ, 0xc0, !PT ;  /* 0x00000ffe19197812 */ /* 0x000fe800078ec0ff */
[----:B------:R-:W-:Y:S01]  /*6380*/  LOP3.LUT R0, R0, 0xffffffc0, RZ, 0xc0, !PT ;  /* 0xffffffc000007812 */ /* 0x000fe200078ec0ff */
[----:B------:R-:W-:Y:S04]  /*6390*/  IMAD.IADD R25, R22, 0x1, -R25 ;  /* 0x0000000116197824 */ /* 0x000fe800078e0a19 */
[----:B------:R-:W-:Y:S04]  /*63a0*/  IMAD.IADD R0, R23, 0x1, R0 ;  /* 0x0000000117007824 */ /* 0x000fe800078e0200 */
[----:B------:R-:W-:Y:S01]  /*63b0*/  IMAD R25, R25, 0x100000, R0 ;  /* 0x0010000019197824 */ /* 0x000fe200078e0200 */
[----:B---3--:R-:W-:Y:S01]  /*63c0*/  @P5 SEL R65, RZ, 0x1, !P1 ;  /* 0x00000001ff415807 */ /* 0x008fe20004800000 */
[----:B----4-:R-:W-:Y:S06]  /*63d0*/  @!P5 BRA `(.L_x_96) ;  /* 0x000000000068d947 */ /* 0x010fec0003800000 */
[----:B------:R-:W-:Y:S01]  /*63e0*/  HFMA2 R31, -RZ, RZ, 0, 0 ;  /* 0x00000000ff1f7431 */ /* 0x000fe200000001ff */
[----:B------:R-:W-:Y:S01]  /*63f0*/  ISETP.NE.AND P1, PT, R65, RZ, PT ;  /* 0x000000ff4100720c */ /* 0x000fe20003f25270 */
[----:B------:R-:W-:Y:S01]  /*6400*/  IMAD.U32 R0, RZ, RZ, UR46 ;  /* 0x0000002eff007e24 */ /* 0x000fe2000f8e00ff */
[----:B------:R-:W-:Y:S11]  /*6410*/  BSSY B0, `(.L_x_97) ;  /* 0x0000005000007945 */ /* 0x000ff60003800000 */
[----:B------:R-:W-:Y:S05]  /*6420*/  @P1 BRA `(.L_x_98) ;  /* 0x00000000000c1947 */ /* 0x000fea0003800000 */
[----:B------:R-:W-:Y:S04]  /*6430*/  SHF.L.U32 R4, R63, 0x1f, RZ ;  /* 0x0000001f3f047819 */ /* 0x000fe800000006ff */
[----:B------:R-:W1:Y:S02]  /*6440*/  SYNCS.PHASECHK.TRANS64.TRYWAIT P1, [R2+URZ+0x60], R4 ;  /* 0x00006004020075a7 */ /* 0x000e6400080211ff */
[----:B-1----:R-:W-:Y:S05]  /*6450*/  @!P1 BRA `(.L_x_99) ;  /* 0x0000001c00e49947 */ /* 0x002fea0003800000 */
.L_x_98:
[----:B------:R-:W-:Y:S05]  /*6460*/  BSYNC B0 ;  /* 0x0000000000007941 */ /* 0x000fea0003800000 */
.L_x_97:
[----:B------:R-:W-:Y:S01]  /*6470*/  ISETP.NE.AND P1, PT, R66, RZ, PT ;  /* 0x000000ff4200720c */ /* 0x000fe20003f25270 */
[----:B------:R-:W-:Y:S01]  /*6480*/  IMAD.MOV.U32 R30, RZ, RZ, RZ ;  /* 0x000000ffff1e7224 */ /* 0x000fe200078e00ff */
[----:B------:R-:W-:Y:S02]  /*6490*/  CS2R R28, SRZ ;  /* 0x00000000001c7805 */ /* 0x000fe4000001ff00 */
[----:B------:R-:W-:Y:S02]  /*64a0*/  CS2R R38, SRZ ;  /* 0x0000000000267805 */ /* 0x000fe4000001ff00 */
[----:B------:R-:W-:Y:S07]  /*64b0*/  CS2R R36, SRZ ;  /* 0x0000000000247805 */ /* 0x000fee000001ff00 */
[----:B-1----:R-:W-:Y:S01]  /*64c0*/  @P1 IMAD R2, R0, 0x800, R44 ;  /* 0x0000080000021824 */ /* 0x002fe200078e022c */
[----:B------:R-:W-:Y:S05]  /*64d0*/  @P1 WARPSYNC.ALL ;  /* 0x0000000000001948 */ /* 0x000fea0003800000 */
[----:B------:R-:W-:Y:S01]  /*64e0*/  @P1 LEA R2, R2, UR44, 0x1 ;  /* 0x0000002c02021c11 */ /* 0x000fe2000f8e08ff */
[----:B------:R-:W-:Y:S04]  /*64f0*/  UIADD3 UR4, UPT, UPT, UR46, 0x1, URZ ;  /* 0x000000012e047890 */ /* 0x000fe8000fffe0ff */
[----:B------:R1:W3:Y:S01]  /*6500*/  @P1 LDSM.16.M88.4 R28, [R2+0x200] ;  /* 0x00020000021c183b */ /* 0x0002e20000000200 */
[----:B------:R-:W-:Y:S01]  /*6510*/  UISETP.NE.AND UP0, UPT, UR4, 0x3, UPT ;  /* 0x000000030400788c */ /* 0x000fe2000bf05270 */
[----:B------:R-:W-:Y:S03]  /*6520*/  @P1 IMAD R0, R54, 0x2, R2 ;  /* 0x0000000236001824 */ /* 0x000fe600078e0202 */
[----:B------:R-:W-:Y:S02]  /*6530*/  USEL UR5, URZ, 0x1, UP0 ;  /* 0x00000001ff057887 */ /* 0x000fe40008000000 */
[----:B------:R1:W4:Y:S01]  /*6540*/  @P1 LDSM.16.M88.4 R36, [R0+0x200] ;  /* 0x000200000024183b */ /* 0x0003220000000200 */
[----:B------:R-:W-:Y:S03]  /*6550*/  USEL UR4, UR4, URZ, UP0 ;  /* 0x000000ff04047287 */ /* 0x000fe60008000000 */
[----:B------:R-:W-:Y:S03]  /*6560*/  LOP3.LUT R63, R63, UR5, RZ, 0x3c, !PT ;  /* 0x000000053f3f7c12 */ /* 0x000fe6000f8e3cff */
[----:B------:R-:W-:Y:S02]  /*6570*/  IMAD.U32 R64, RZ, RZ, UR4 ;  /* 0x00000004ff407e24 */ /* 0x000fe4000f8e00ff */
.L_x_96:
[----:B------:R-:W-:Y:S05]  /*6580*/  BSYNC B1 ;  /* 0x0000000000017941 */ /* 0x000fea0003800000 */
.L_x_95:
[----:B-1----:R-:W-:Y:S04]  /*6590*/  SHF.R.U32.HI R0, RZ, 0x15, R25 ;  /* 0x00000015ff007819 */ /* 0x002fe80000011619 */
[----:B------:R-:W-:Y:S01]  /*65a0*/  LOP3.LUT P1, RZ, R0, 0x3, R46, 0x48, !PT ;  /* 0x0000000300ff7812 */ /* 0x000fe2000782482e */
[----:B------:R-:W-:Y:S01]  /*65b0*/  @!UPT UIADD3 URZ, UPT, UPT, URZ, URZ, URZ ;  /* 0x000000fffffff290 */ /* 0x000fe2000fffe0ff */
[----:B--2---:R-:W-:Y:S11]  /*65c0*/  @P0 BRA `(.L_x_100) ;  /* 0x0000000000080947 */ /* 0x004ff60003800000 */
[----:B------:R-:W1:Y:S02]  /*65d0*/  SYNCS.PHASECHK.TRANS64.TRYWAIT P0, [R27+URZ+0xc0], R3 ;  /* 0x0000c0031b0075a7 */ /* 0x000e6400080011ff */
[----:B-1----:R-:W-:Y:S05]  /*65e0*/  @!P0 BRA `(.L_x_101) ;  /* 0x0000001c00948947 */ /* 0x002fea0003800000 */
.L_x_100:
[----:B------:R-:W-:Y:S05]  /*65f0*/  @!P1 BRA `(.L_x_102) ;  /* 0x0000000000409947 */ /* 0x000fea0003800000 */
[----:B------:R-:W2:Y:S01]  /*6600*/  LDCU.64 UR8, c[0x4][0x70] ;  /* 0x01000e00ff0877ac */ /* 0x000ea20008000a00 */
[----:B-1----:R-:W-:Y:S01]  /*6610*/  MOV R3, 0x0 ;  /* 0x0000000000037802 */ /* 0x002fe20000000f00 */
[----:B------:R-:W-:Y:S02]  /*6620*/  HFMA2 R12, -RZ, RZ, 0, 5.9604644775390625e-08 ;  /* 0x00000001ff0c7431 */ /* 0x000fe400000001ff */
[----:B------:R-:W-:Y:S02]  /*6630*/  IMAD.MOV.U32 R8, RZ, RZ, 0x192 ;  /* 0x00000192ff087424 */ /* 0x000fe400078e00ff */
[----:B------:R-:W-:Y:S01]  /*6640*/  IMAD.MOV.U32 R13, RZ, RZ, RZ ;  /* 0x000000ffff0d7224 */ /* 0x000fe200078e00ff */
[----:B------:R-:W1:Y:S01]  /*6650*/  LDCU.64 UR6, c[0x4][0x78] ;  /* 0x01000f00ff0677ac */ /* 0x000e620008000a00 */
[----:B------:R-:W3:Y:S01]  /*6660*/  LDC.64 R2, c[0x4][R3] ;  /* 0x0100000003027b82 */ /* 0x000ee20000000a00 */
[----:B------:R-:W5:Y:S01]  /*6670*/  LDCU.64 UR4, c[0x4][0x10] ;  /* 0x01000200ff0477ac */ /* 0x000f620008000a00 */
[----:B--2---:R-:W-:Y:S01]  /*6680*/  MOV R5, UR9 ;  /* 0x0000000900057c02 */ /* 0x004fe20008000f00 */
[----:B------:R-:W-:Y:S01]  /*6690*/  IMAD.U32 R4, RZ, RZ, UR8 ;  /* 0x00000008ff047e24 */ /* 0x000fe2000f8e00ff */
[----:B-1----:R-:W-:Y:S01]  /*66a0*/  MOV R7, UR7 ;  /* 0x0000000700077c02 */ /* 0x002fe20008000f00 */
[----:B------:R-:W-:Y:S01]  /*66b0*/  IMAD.U32 R6, RZ, RZ, UR6 ;  /* 0x00000006ff067e24 */ /* 0x000fe2000f8e00ff */
[----:B-----5:R-:W-:Y:S01]  /*66c0*/  MOV R11, UR5 ;  /* 0x00000005000b7c02 */ /* 0x020fe20008000f00 */
[----:B------:R-:W-:Y:S02]  /*66d0*/  IMAD.U32 R10, RZ, RZ, UR4 ;  /* 0x00000004ff0a7e24 */ /* 0x000fe4000f8e00ff */
[----:B------:R-:W-:Y:S07]  /*66e0*/  LEPC R20, `(.L_x_102) ;  /* 0x000000001014794e */ /* 0x000fee0000000000 */
[----:B---34-:R-:W-:Y:S05]  /*66f0*/  CALL.ABS.NOINC R2 ;  /* 0x0000000002007343 */ /* 0x018fea0003c00000 */
.L_x_102:
[----:B------:R-:W-:Y:S05]  /*6700*/  WARPSYNC.ALL ;  /* 0x0000000000007948 */ /* 0x000fea0003800000 */
[----:B------:R-:W-:Y:S01]  /*6710*/  R2UR UR4, R25 ;  /* 0x00000000190472ca */ /* 0x000fe200000e0000 */
[----:B-1-3--:R-:W-:Y:S01]  /*6720*/  HADD2.F32 R3, -RZ, R28.H0_H0 ;  /* 0x2000001cff037230 */ /* 0x00afe20000004100 */
[----:B------:R-:W-:Y:S01]  /*6730*/  SHF.L.U32 R62, R54, 0x1, RZ ;  /* 0x00000001363e7819 */ /* 0x000fe200000006ff */
[----:B------:R-:W-:Y:S01]  /*6740*/  HADD2.F32 R20, -RZ, R30.H0_H0 ;  /* 0x2000001eff147230 */ /* 0x000fe20000004100 */
[----:B------:R-:W-:Y:S01]  /*6750*/  ISETP.NE.AND P0, PT, R55, RZ, PT ;  /* 0x000000ff3700720c */ /* 0x000fe20003f05270 */
[----:B------:R-:W-:Y:S08]  /*6760*/  BSSY.RECONVERGENT B0, `(.L_x_103) ;  /* 0x000004e000007945 */ /* 0x000ff00003800200 */
[----:B------:R-:W1:Y:S02]  /*6770*/  LDTM.16dp256bit.x4 R4, tmem[UR4] ;  /* 0x00000004000479ee */ /* 0x000e640008120000 */
[C---:B-1----:R-:W-:Y:S01]  /*6780*/  FMUL R0, R24.reuse, R4 ;  /* 0x0000000418007220 */ /* 0x042fe20000400000 */
[----:B------:R-:W-:Y:S02]  /*6790*/  HADD2.F32 R4, -RZ, R28.H1_H1 ;  /* 0x3000001cff047230 */ /* 0x000fe40000004100 */
[----:B------:R-:W-:Y:S01]  /*67a0*/  FMUL R2, R24, R5 ;  /* 0x0000000518027220 */ /* 0x000fe20000400000 */
[--C-:B------:R-:W-:Y:S02]  /*67b0*/  HADD2.F32 R5, -RZ, R29.reuse.H0_H0 ;  /* 0x2000001dff057230 */ /* 0x100fe40000004100 */
[----:B------:R-:W-:Y:S01]  /*67c0*/  FFMA R0, R26, R3, R0 ;  /* 0x000000031a007223 */ /* 0x000fe20000000000 */
[----:B------:R-:W-:Y:S01]  /*67d0*/  FMUL R3, R24, R6 ;  /* 0x0000000618037220 */ /* 0x000fe20000400000 */
[----:B------:R-:W-:Y:S02]  /*67e0*/  HADD2.F32 R6, -RZ, R29.H1_H1 ;  /* 0x3000001dff067230 */ /* 0x000fe40000004100 */
[----:B------:R-:W-:Y:S01]  /*67f0*/  FFMA R2, R26, R4, R2 ;  /* 0x000000041a027223 */ /* 0x000fe20000000002 */
[----:B------:R-:W-:Y:S01]  /*6800*/  FMUL R7, R24, R7 ;  /* 0x0000000718077220 */ /* 0x000fe20000400000 */
[----:B------:R-:W-:Y:S01]  /*6810*/  FFMA R3, R26, R5, R3 ;  /* 0x000000051a037223 */ /* 0x000fe20000000003 */
[C---:B------:R-:W-:Y:S01]  /*6820*/  FMUL R4, R24.reuse, R8 ;  /* 0x0000000818047220 */ /* 0x040fe20000400000 */
[----:B------:R-:W-:Y:S01]  /*6830*/  FMUL R5, R24, R9 ;  /* 0x0000000918057220 */ /* 0x000fe20000400000 */
[----:B------:R-:W-:Y:S01]  /*6840*/  F2FP.F16.F32.PACK_AB R32, R2, R0 ;  /* 0x000000000220723e */ /* 0x000fe200000000ff */
[C---:B------:R-:W-:Y:S01]  /*6850*/  FFMA R7, R26.reuse, R6, R7 ;  /* 0x000000061a077223 */ /* 0x040fe20000000007 */
[----:B------:R-:W-:Y:S02]  /*6860*/  HADD2.F32 R0, -RZ, R30.H1_H1 ;  /* 0x3000001eff007230 */ /* 0x000fe40000004100 */
[----:B------:R-:W-:Y:S01]  /*6870*/  FFMA R4, R26, R20, R4 ;  /* 0x000000141a047223 */ /* 0x000fe20000000004 */
[--C-:B------:R-:W-:Y:S02]  /*6880*/  HADD2.F32 R2, -RZ, R31.reuse.H0_H0 ;  /* 0x2000001fff027230 */ /* 0x100fe40000004100 */
[----:B------:R-:W-:Y:S01]  /*6890*/  FMUL R6, R24, R10 ;  /* 0x0000000a18067220 */ /* 0x000fe20000400000 */
[----:B------:R-:W-:Y:S01]  /*68a0*/  F2FP.F16.F32.PACK_AB R33, R7, R3 ;  /* 0x000000030721723e */ /* 0x000fe200000000ff */
[----:B------:R-:W-:Y:S02]  /*68b0*/  HADD2.F32 R3, -RZ, R31.H1_H1 ;  /* 0x3000001fff037230 */ /* 0x000fe40000004100 */
[----:B------:R-:W-:Y:S01]  /*68c0*/  FFMA R5, R26, R0, R5 ;  /* 0x000000001a057223 */ /* 0x000fe20000000005 */
[C---:B------:R-:W-:Y:S01]  /*68d0*/  FMUL R11, R24.reuse, R11 ;  /* 0x0000000b180b7220 */ /* 0x040fe20000400000 */
[--C-:B----4-:R-:W-:Y:S02]  /*68e0*/  HADD2.F32 R7, -RZ, R36.reuse.H0_H0 ;  /* 0x20000024ff077230 */ /* 0x110fe40000004100 */
[C---:B------:R-:W-:Y:S01]  /*68f0*/  FMUL R8, R24.reuse, R12 ;  /* 0x0000000c18087220 */ /* 0x040fe20000400000 */
[----:B------:R-:W-:Y:S02]  /*6900*/  HADD2.F32 R0, -RZ, R36.H1_H1 ;  /* 0x30000024ff007230 */ /* 0x000fe40000004100 */
[----:B------:R-:W-:Y:S01]  /*6910*/  FMUL R9, R24, R13 ;  /* 0x0000000d18097220 */ /* 0x000fe20000400000 */
[C---:B------:R-:W-:Y:S01]  /*6920*/  FFMA R6, R26.reuse, R2, R6 ;  /* 0x000000021a067223 */ /* 0x040fe20000000006 */
[C---:B------:R-:W-:Y:S01]  /*6930*/  FFMA R11, R26.reuse, R3, R11 ;  /* 0x000000031a0b7223 */ /* 0x040fe2000000000b */
[C---:B------:R-:W-:Y:S01]  /*6940*/  FFMA R8, R26.reuse, R7, R8 ;  /* 0x000000071a087223 */ /* 0x040fe20000000008 */
[----:B------:R-:W-:Y:S01]  /*6950*/  FFMA R9, R26, R0, R9 ;  /* 0x000000001a097223 */ /* 0x000fe20000000009 */
[--C-:B------:R-:W-:Y:S02]  /*6960*/  HADD2.F32 R2, -RZ, R37.reuse.H0_H0 ;  /* 0x20000025ff027230 */ /* 0x100fe40000004100 */
[C---:B------:R-:W-:Y:S01]  /*6970*/  FMUL R10, R24.reuse, R14 ;  /* 0x0000000e180a7220 */ /* 0x040fe20000400000 */
[----:B------:R-:W-:Y:S02]  /*6980*/  HADD2.F32 R0, -RZ, R37.H1_H1 ;  /* 0x30000025ff007230 */ /* 0x000fe40000004100 */
[----:B------:R-:W-:Y:S01]  /*6990*/  FMUL R15, R24, R15 ;  /* 0x0000000f180f7220 */ /* 0x000fe20000400000 */
[----:B------:R-:W-:Y:S01]  /*69a0*/  F2FP.F16.F32.PACK_AB R34, R5, R4 ;  /* 0x000000040522723e */ /* 0x000fe200000000ff */
[----:B------:R-:W-:Y:S01]  /*69b0*/  FFMA R10, R26, R2, R10 ;  /* 0x000000021a0a7223 */ /* 0x000fe2000000000a */
[----:B------:R-:W-:Y:S01]  /*69c0*/  FMUL R12, R24, R16 ;  /* 0x00000010180c7220 */ /* 0x000fe20000400000 */
[----:B------:R-:W-:Y:S01]  /*69d0*/  FFMA R15, R26, R0, R15 ;  /* 0x000000001a0f7223 */ /* 0x000fe2000000000f */
[--C-:B------:R-:W-:Y:S01]  /*69e0*/  HADD2.F32 R0, -RZ, R38.reuse.H0_H0 ;  /* 0x20000026ff007230 */ /* 0x100fe20000004100 */
[----:B------:R-:W-:Y:S01]  /*69f0*/  MOV R5, UR46 ;  /* 0x0000002e00057c02 */ /* 0x000fe20008000f00 */
[----:B------:R-:W-:Y:S02]  /*6a00*/  HADD2.F32 R2, -RZ, R38.H1_H1 ;  /* 0x30000026ff027230 */ /* 0x000fe40000004100 */
[C---:B------:R-:W-:Y:S01]  /*6a10*/  FMUL R13, R24.reuse, R17 ;  /* 0x00000011180d7220 */ /* 0x040fe20000400000 */
[--C-:B------:R-:W-:Y:S02]  /*6a20*/  HADD2.F32 R3, -RZ, R39.reuse.H0_H0 ;  /* 0x20000027ff037230 */ /* 0x100fe40000004100 */
[C---:B------:R-:W-:Y:S01]  /*6a30*/  FMUL R14, R24.reuse, R18 ;  /* 0x00000012180e7220 */ /* 0x040fe20000400000 */
[----:B------:R-:W-:Y:S02]  /*6a40*/  HADD2.F32 R4, -RZ, R39.H1_H1 ;  /* 0x30000027ff047230 */ /* 0x000fe40000004100 */
[----:B------:R-:W-:Y:S01]  /*6a50*/  FMUL R19, R24, R19 ;  /* 0x0000001318137220 */ /* 0x000fe20000400000 */
[C---:B------:R-:W-:Y:S01]  /*6a60*/  FFMA R12, R26.reuse, R0, R12 ;  /* 0x000000001a0c7223 */ /* 0x040fe2000000000c */
[----:B------:R-:W-:Y:S01]  /*6a70*/  LEA R5, R5, R44, 0xb ;  /* 0x0000002c05057211 */ /* 0x000fe200078e58ff */
[C---:B------:R-:W-:Y:S01]  /*6a80*/  FFMA R13, R26.reuse, R2, R13 ;  /* 0x000000021a0d7223 */ /* 0x040fe2000000000d */
[C---:B------:R-:W-:Y:S01]  /*6a90*/  FFMA R14, R26.reuse, R3, R14 ;  /* 0x000000031a0e7223 */ /* 0x040fe2000000000e */
[----:B------:R-:W-:Y:S01]  /*6aa0*/  FFMA R19, R26, R4, R19 ;  /* 0x000000041a137223 */ /* 0x000fe20000000013 */
[----:B------:R-:W-:Y:S02]  /*6ab0*/  F2FP.F16.F32.PACK_AB R35, R11, R6 ;  /* 0x000000060b23723e */ /* 0x000fe400000000ff */
[----:B------:R-:W-:Y:S02]  /*6ac0*/  LEA R5, R5, UR44, 0x1 ;  /* 0x0000002c05057c11 */ /* 0x000fe4000f8e08ff */
[----:B------:R-:W-:Y:S02]  /*6ad0*/  F2FP.F16.F32.PACK_AB R8, R9, R8 ;  /* 0x000000080908723e */ /* 0x000fe400000000ff */
[----:B------:R-:W-:Y:S01]  /*6ae0*/  F2FP.F16.F32.PACK_AB R9, R15, R10 ;  /* 0x0000000a0f09723e */ /* 0x000fe200000000ff */
[----:B------:R1:W-:Y:S01]  /*6af0*/  STSM.16.M88.4 [R5+0x200], R32 ;  /* 0x0002002005007844 */ /* 0x0003e20000000200 */
[----:B------:R-:W-:Y:S02]  /*6b00*/  F2FP.F16.F32.PACK_AB R10, R13, R12 ;  /* 0x0000000c0d0a723e */ /* 0x000fe400000000ff */
[----:B------:R-:W-:Y:S02]  /*6b10*/  F2FP.F16.F32.PACK_AB R11, R19, R14 ;  /* 0x0000000e130b723e */ /* 0x000fe400000000ff */
[----:B------:R-:W-:Y:S05]  /*6b20*/  IADD3 R0, PT, PT, R62, 0x200, R5 ;  /* 0x000002003e007810 */ /* 0x000fea0007ffe005 */
[----:B------:R1:W-:Y:S01]  /*6b30*/  STSM.16.M88.4 [R0], R8 ;  /* 0x0000000800007844 */ /* 0x0003e20000000200 */
[----:B------:R-:W-:Y:S01]  /*6b40*/  @!PT LDS RZ, [RZ] ;  /* 0x00000000fffff984 */ /* 0x000fe20000000800 */
[----:B------:R-:W-:Y:S01]  /*6b50*/  @!PT LDS RZ, [RZ] ;  /* 0x00000000fffff984 */ /* 0x000fe20000000800 */
[----:B------:R-:W-:Y:S01]  /*6b60*/  @!PT LDS RZ, [RZ] ;  /* 0x00000000fffff984 */ /* 0x000fe20000000800 */
[----:B------:R-:W-:Y:S01]  /*6b70*/  @!PT LDS RZ, [RZ] ;  /* 0x00000000fffff984 */ /* 0x000fe20000000800 */
[----:B------:R2:W-:Y:S07]  /*6b80*/  MEMBAR.ALL.CTA ;  /* 0x0000000000007992 */ /* 0x0005ee0000008000 */
[----:B--2---:R-:W2:Y:S02]  /*6b90*/  FENCE.VIEW.ASYNC.S ;  /* 0x00000000000073c6 */ /* 0x004ea40000000000 */
[----:B--2---:R-:W-:Y:S06]  /*6ba0*/  BAR.SYNC.DEFER_BLOCKING 0x1, 0x80 ;  /* 0x0042000000007b1d */ /* 0x004fec0000010000 */
[----:B------:R-:W-:Y:S05]  /*6bb0*/  @P0 BRA `(.L_x_104) ;  /* 0x0000000000200947 */ /* 0x000fea0003800000 */
[----:B------:R-:W2:Y:S01]  /*6bc0*/  LDCU.64 UR6, c[0x0][0x348] ;  /* 0x00006900ff0677ac */ /* 0x000ea20008000a00 */
[----:B------:R-:W-:Y:S01]  /*6bd0*/  ULEA UR5, UR46, UR44, 0xc ;  /* 0x0000002c2e057291 */ /* 0x000fe2000f8e60ff */
[----:B------:R-:W-:Y:S03]  /*6be0*/  UMOV UR51, UR36 ;  /* 0x0000002400337c82 */ /* 0x000fe60008000000 */
[----:B------:R-:W-:Y:S02]  /*6bf0*/  UIADD3 UR48, UPT, UPT, UR5, 0x200, URZ ;  /* 0x0000020005307890 */ /* 0x000fe4000fffe0ff */
[----:B--2---:R-:W-:Y:S04]  /*6c00*/  UIADD3 UR4, UP0, UPT, UR6, 0x680, URZ ;  /* 0x0000068006047890 */ /* 0x004fe8000ff1e0ff */
[----:B------:R-:W-:Y:S09]  /*6c10*/  UIADD3.X UR5, UPT, UPT, URZ, UR7, URZ, UP0, !UPT ;  /* 0x00000007ff057290 */ /* 0x000ff200087fe4ff */
[----:B------:R2:W-:Y:S02]  /*6c20*/  UTMASTG.3D [UR48], [UR4] ;  /* 0x00000030040073b5 */ /* 0x0005e40008010000 */
[----:B--2---:R0:W-:Y:S02]  /*6c30*/  UTMACMDFLUSH ;  /* 0x00000000000079b7 */ /* 0x0041e40000000000 */
.L_x_104:
[----:B------:R-:W-:Y:S05]  /*6c40*/  BSYNC.RECONVERGENT B0 ;  /* 0x0000000000007941 */ /* 0x000fea0003800200 */
.L_x_103:
[----:B------:R-:W-:Y:S01]  /*6c50*/  UIADD3 UR47, UPT, UPT, UR46, 0x1, URZ ;  /* 0x000000012e2f7890 */ /* 0x000fe2000fffe0ff */
[----:B------:R-:W-:Y:S03]  /*6c60*/  BSSY.RECONVERGENT B0, `(.L_x_105) ;  /* 0x0000005000007945 */ /* 0x000fe60003800200 */
[----:B------:R-:W-:Y:S04]  /*6c70*/  UISETP.NE.AND UP0, UPT, UR47, 0x3, UPT ;  /* 0x000000032f00788c */ /* 0x000fe8000bf05270 */
[----:B------:R-:W-:Y:S01]  /*6c80*/  USEL UR45, UR47, URZ, UP0 ;  /* 0x000000ff2f2d7287 */ /* 0x000fe20008000000 */
[----:B------:R-:W-:Y:S11]  /*6c90*/  @P0 BRA `(.L_x_106) ;  /* 0x0000000000040947 */ /* 0x000ff60003800000 */
[----:B------:R-:W-:Y:S04]  /*6ca0*/  DEPBAR.LE SB0, 0x1 ;  /* 0x000080400000791a */ /* 0x000fe80000000000 */
.L_x_106:
[----:B------:R-:W-:Y:S05]  /*6cb0*/  BSYNC.RECONVERGENT B0 ;  /* 0x0000000000007941 */ /* 0x000fea0003800200 */
.L_x_105:
[----:B------:R-:W-:Y:S01]  /*6cc0*/  BAR.SYNC.DEFER_BLOCKING 0x1, 0x80 ;  /* 0x0042000000007b1d */ /* 0x000fe20000010000 */
[----:B------:R-:W-:Y:S01]  /*6cd0*/  ISETP.NE.AND P1, PT, R61, RZ, PT ;  /* 0x000000ff3d00720c */ /* 0x000fe20003f25270 */
[----:B------:R-:W-:Y:S01]  /*6ce0*/  UISETP.NE.AND UP0, UPT, UR53, URZ, UPT ;  /* 0x000000ff3500728c */ /* 0x000fe2000bf05270 */
[----:B------:R-:W-:Y:S11]  /*6cf0*/  LEA R2, R64, UR44, 0x3 ;  /* 0x0000002c40027c11 */ /* 0x000ff6000f8e18ff */
[----:B------:R-:W-:Y:S01]  /*6d00*/  @P1 SHF.L.U32 R3, R63, 0x1f, RZ ;  /* 0x0000001f3f031819 */ /* 0x000fe200000006ff */
[----:B------:R-:W-:Y:S06]  /*6d10*/  BRA.U !UP0, `(.L_x_107) ;  /* 0x0000000108247547 */ /* 0x000fec000b800000 */
[----:B------:R-:W-:Y:S01]  /*6d20*/  IMAD.U32 R4, RZ, RZ, UR52 ;  /* 0x00000034ff047e24 */ /* 0x000fe2000f8e00ff */
[----:B-1----:R-:W-:Y:S01]  /*6d30*/  MOV R0, UR54 ;  /* 0x0000003600007c02 */ /* 0x002fe20008000f00 */
[----:B------:R-:W-:Y:S03]  /*6d40*/  UIADD3 UR4, UPT, UPT, UR52, 0x1, URZ ;  /* 0x0000000134047890 */ /* 0x000fe6000fffe0ff */
[----:B------:R-:W-:Y:S01]  /*6d50*/  @P1 LEA R4, R4, UR44, 0x3 ;  /* 0x0000002c04041c11 */ /* 0x000fe2000f8e18ff */
[----:B------:R-:W-:Y:S04]  /*6d60*/  UISETP.NE.AND UP0, UPT, UR4, 0x3, UPT ;  /* 0x000000030400788c */ /* 0x000fe8000bf05270 */
[----:B------:R-:W-:Y:S01]  /*6d70*/  @P1 VIADD R4, R4, 0x78 ;  /* 0x0000007804041836 */ /* 0x000fe20000000000 */
[----:B------:R-:W-:Y:S04]  /*6d80*/  USEL UR52, UR4, URZ, UP0 ;  /* 0x000000ff04347287 */ /* 0x000fe80008000000 */
[----:B------:R-:W-:Y:S04]  /*6d90*/  @P1 PRMT R0, R0, 0x654, R4 ;  /* 0x0000065400001816 */ /* 0x000fe80000000004 */
[----:B------:R2:W-:Y:S04]  /*6da0*/  @P1 SYNCS.ARRIVE.TRANS64.RED.A1T0 RZ, [R0+URZ], RZ ;  /* 0x000000ff00ff19a7 */ /* 0x0005e800081004ff */
.L_x_107:
[----:B------:R-:W3:Y:S01]  /*6db0*/  @P1 SYNCS.PHASECHK.TRANS64.TRYWAIT P0, [R2+URZ+0x60], R3 ;  /* 0x00006003020015a7 */ /* 0x000ee200080011ff */
[----:B------:R-:W-:Y:S01]  /*6dc0*/  BSSY B1, `(.L_x_108) ;  /* 0x0000013000017945 */ /* 0x000fe20003800000 */
[----:B---3--:R-:W-:Y:S03]  /*6dd0*/  @P1 SEL R65, RZ, 0x1, !P0 ;  /* 0x00000001ff411807 */ /* 0x008fe60004000000 */
[----:B------:R-:W-:Y:S05]  /*6de0*/  @!P1 BRA `(.L_x_109) ;  /* 0x0000000000409947 */ /* 0x000fea0003800000 */
[----:B------:R-:W-:Y:S01]  /*6df0*/  ISETP.NE.AND P1, PT, R66, RZ, PT ;  /* 0x000000ff4200720c */ /* 0x000fe20003f25270 */
[----:B------:R-:W-:Y:S01]  /*6e00*/  BSSY B0, `(.L_x_110) ;  /* 0x0000009000007945 */ /* 0x000fe20003800000 */
[----:B------:R-:W-:Y:S11]  /*6e10*/  ISETP.NE.AND P0, PT, R65, RZ, PT ;  /* 0x000000ff4100720c */ /* 0x000ff60003f05270 */
[----:B------:R-:W-:Y:S05]  /*6e20*/  @P1 IMAD R3, R64, 0x800, R44 ;  /* 0x0000080040031824 */ /* 0x000fea00078e022c */
[----:B------:R-:W-:Y:S05]  /*6e30*/  @P1 LEA R3, R3, UR44, 0x1 ;  /* 0x0000002c03031c11 */ /* 0x000fea000f8e08ff */
[----:B-12---:R-:W-:Y:S01]  /*6e40*/  @P1 IMAD.IADD R0, R62, 0x1, R3 ;  /* 0x000000013e001824 */ /* 0x006fe200078e0203 */
[----:B------:R-:W-:Y:S06]  /*6e50*/  @P0 BRA `(.L_x_111) ;  /* 0x00000000000c0947 */ /* 0x000fec0003800000 */
[----:B------:R-:W-:Y:S04]  /*6e60*/  SHF.L.U32 R63, R63, 0x1f, RZ ;  /* 0x0000001f3f3f7819 */ /* 0x000fe800000006ff */
[----:B------:R-:W1:Y:S02]  /*6e70*/  SYNCS.PHASECHK.TRANS64.TRYWAIT P0, [R2+URZ+0x60], R63 ;  /* 0x0000603f020075a7 */ /* 0x000e6400080011ff */
[----:B-1----:R-:W-:Y:S05]  /*6e80*/  @!P0 BRA `(.L_x_112) ;  /* 0x0000001400808947 */ /* 0x002fea0003800000 */
.L_x_111:
[----:B------:R-:W-:Y:S05]  /*6e90*/  BSYNC B0 ;  /* 0x0000000000007941 */ /* 0x000fea0003800000 */
.L_x_110:
[----:B------:R-:W-:Y:S11]  /*6ea0*/  ISETP.NE.AND P0, PT, R66, RZ, PT ;  /* 0x000000ff4200720c */ /* 0x000ff60003f05270 */
[----:B------:R-:W-:Y:S02]  /*6eb0*/  @!UPT UIADD3 URZ, UPT, UPT, URZ, URZ, URZ ;  /* 0x000000fffffff290 */ /* 0x000fe4000fffe0ff */
[----:B------:R-:W-:Y:S05]  /*6ec0*/  @P0 WARPSYNC.ALL ;  /* 0x0000000000000948 */ /* 0x000fea0003800000 */
[----:B------:R3:W4:Y:S04]  /*6ed0*/  @P0 LDSM.16.M88.4 R28, [R3+0x200] ;  /* 0x00020000031c083b */ /* 0x0007280000000200 */
[----:B------:R3:W2:Y:S02]  /*6ee0*/  @P0 LDSM.16.M88.4 R36, [R0+0x200] ;  /* 0x000200000024083b */ /* 0x0006a40000000200 */
.L_x_109:
[----:B------:R-:W-:Y:S05]  /*6ef0*/  BSYNC B1 ;  /* 0x0000000000017941 */ /* 0x000fea0003800000 */
.L_x_108:
[----:B-123--:R-:W-:Y:S05]  /*6f00*/  VIADD R0, R25, 0x20 ;  /* 0x0000002019007836 */ /* 0x00efea0000000000 */
[----:B------:R-:W-:Y:S04]  /*6f10*/  SHF.R.U32.HI R0, RZ, 0x15, R0 ;  /* 0x00000015ff007819 */ /* 0x000fe80000011600 */
[----:B------:R-:W-:Y:S11]  /*6f20*/  LOP3.LUT P0, RZ, R0, 0x3, R46, 0x48, !PT ;  /* 0x0000000300ff7812 */ /* 0x000ff6000780482e */
[----:B------:R-:W-:Y:S02]  /*6f30*/  @!UPT UIADD3 URZ, UPT, UPT, URZ, URZ, URZ ;  /* 0x000000fffffff290 */ /* 0x000fe4000fffe0ff */
[----:B------:R-:W-:Y:S05]  /*6f40*/  @!P0 BRA `(.L_x_113) ;  /* 0x0000000000408947 */ /* 0x000fea0003800000 */
[----:B------:R-:W1:Y:S01]  /*6f50*/  LDCU.64 UR8, c[0x4][0x70] ;  /* 0x01000e00ff0877ac */ /* 0x000e620008000a00 */
[----:B------:R-:W-:Y:S01]  /*6f60*/  MOV R3, 0x0 ;  /* 0x0000000000037802 */ /* 0x000fe20000000f00 */
[----:B------:R-:W-:Y:S02]  /*6f70*/  HFMA2 R12, -RZ, RZ, 0, 5.9604644775390625e-08 ;  /* 0x00000001ff0c7431 */ /* 0x000fe400000001ff */
[----:B------:R-:W-:Y:S02]  /*6f80*/  IMAD.MOV.U32 R8, RZ, RZ, 0x192 ;  /* 0x00000192ff087424 */ /* 0x000fe400078e00ff */
[----:B------:R-:W-:Y:S01]  /*6f90*/  IMAD.MOV.U32 R13, RZ, RZ, RZ ;  /* 0x000000ffff0d7224 */ /* 0x000fe200078e00ff */
[----:B------:R-:W2:Y:S01]  /*6fa0*/  LDCU.64 UR6, c[0x4][0x78] ;  /* 0x01000f00ff0677ac */ /* 0x000ea20008000a00 */
[----:B------:R-:W3:Y:S01]  /*6fb0*/  LDC.64 R2, c[0x4][R3] ;  /* 0x0100000003027b82 */ /* 0x000ee20000000a00 */
[----:B------:R-:W5:Y:S01]  /*6fc0*/  LDCU.64 UR4, c[0x4][0x10] ;  /* 0x01000200ff0477ac */ /* 0x000f620008000a00 */
[----:B-1----:R-:W-:Y:S01]  /*6fd0*/  MOV R5, UR9 ;  /* 0x0000000900057c02 */ /* 0x002fe20008000f00 */
[----:B------:R-:W-:Y:S01]  /*6fe0*/  IMAD.U32 R4, RZ, RZ, UR8 ;  /* 0x00000008ff047e24 */ /* 0x000fe2000f8e00ff */
[----:B--2---:R-:W-:Y:S01]  /*6ff0*/  MOV R7, UR7 ;  /* 0x0000000700077c02 */ /* 0x004fe20008000f00 */
[----:B------:R-:W-:Y:S01]  /*7000*/  IMAD.U32 R6, RZ, RZ, UR6 ;  /* 0x00000006ff067e24 */ /* 0x000fe2000f8e00ff */
[----:B-----5:R-:W-:Y:S01]  /*7010*/  MOV R11, UR5 ;  /* 0x00000005000b7c02 */ /* 0x020fe20008000f00 */
[----:B------:R-:W-:Y:S02]  /*7020*/  IMAD.U32 R10, RZ, RZ, UR4 ;  /* 0x00000004ff0a7e24 */ /* 0x000fe4000f8e00ff */
[----:B------:R-:W-:Y:S07]  /*7030*/  LEPC R20, `(.L_x_113) ;  /* 0x000000001014794e */ /* 0x000fee0000000000 */
[----:B---34-:R-:W-:Y:S05]  /*7040*/  CALL.ABS.NOINC R2 ;  /* 0x0000000002007343 */ /* 0x018fea0003c00000 */
.L_x_113:
[----:B------:R-:W-:Y:S01]  /*7050*/  ISETP.NE.AND P0, PT, R55, RZ, PT ;  /* 0x000000ff3700720c */ /* 0x000fe20003f05270 */
[----:B------:R-:W-:Y:S05]  /*7060*/  WARPSYNC.ALL ;  /* 0x0000000000007948 */ /* 0x000fea0003800000 */
[----:B------:R-:W-:Y:S01]  /*7070*/  R2UR UR4, R25 ;  /* 0x00000000190472ca */ /* 0x000fe200000e0000 */
[--C-:B----4-:R-:W-:Y:S01]  /*7080*/  HADD2.F32 R20, -RZ, R28.reuse.H0_H0 ;  /* 0x2000001cff147230 */ /* 0x110fe20000004100 */
[----:B------:R-:W-:Y:S01]  /*7090*/  BSSY.RECONVERGENT B0, `(.L_x_114) ;  /* 0x0000056000007945 */ /* 0x000fe20003800200 */
[----:B------:R-:W-:Y:S02]  /*70a0*/  HADD2.F32 R21, -RZ, R28.H1_H1 ;  /* 0x3000001cff157230 */ /* 0x000fe40000004100 */
[--C-:B------:R-:W-:Y:S02]  /*70b0*/  HADD2.F32 R25, -RZ, R29.reuse.H0_H0 ;  /* 0x2000001dff197230 */ /* 0x100fe40000004100 */
[----:B------:R-:W-:Y:S02]  /*70c0*/  HADD2.F32 R28, -RZ, R30.H0_H0 ;  /* 0x2000001eff1c7230 */ /* 0x000fe40000004100 */
[--C-:B------:R-:W-:Y:S02]  /*70d0*/  HADD2.F32 R32, -RZ, R36.reuse.H0_H0 ;  /* 0x20000024ff207230 */ /* 0x100fe40000004100 */
[----:B------:R-:W-:Y:S02]  /*70e0*/  HADD2.F32 R33, -RZ, R36.H1_H1 ;  /* 0x30000024ff217230 */ /* 0x000fe40000004100 */
[----:B------:R-:W1:Y:S01]  /*70f0*/  LDTM.16dp256bit.x4 R4, tmem[UR4+0x20] ;  /* 0x00002004000479ee */ /* 0x000e620008120000 */
[----:B------:R-:W-:Y:S01]  /*7100*/  NOP ;  /* 0x0000000000007918 */ /* 0x000fe20000000000 */
[----:B------:R-:W-:Y:S01]  /*7110*/  R2UR UR4, R27 ;  /* 0x000000001b0472ca */ /* 0x000fe200000e0000 */
[----:B------:R-:W-:Y:S02]  /*7120*/  HADD2.F32 R27, -RZ, R29.H1_H1 ;  /* 0x3000001dff1b7230 */ /* 0x000fe40000004100 */
[----:B------:R-:W-:Y:S02]  /*7130*/  HADD2.F32 R29, -RZ, R30.H1_H1 ;  /* 0x3000001eff1d7230 */ /* 0x000fe40000004100 */
[--C-:B------:R-:W-:Y:S02]  /*7140*/  HADD2.F32 R30, -RZ, R31.reuse.H0_H0 ;  /* 0x2000001fff1e7230 */ /* 0x100fe40000004100 */
[----:B------:R-:W-:Y:S02]  /*7150*/  HADD2.F32 R31, -RZ, R31.H1_H1 ;  /* 0x3000001fff1f7230 */ /* 0x000fe40000004100 */
[--C-:B------:R-:W-:Y:S02]  /*7160*/  HADD2.F32 R34, -RZ, R37.reuse.H0_H0 ;  /* 0x20000025ff227230 */ /* 0x100fe40000004100 */
[----:B------:R-:W-:Y:S02]  /*7170*/  HADD2.F32 R35, -RZ, R37.H1_H1 ;  /* 0x30000025ff237230 */ /* 0x000fe40000004100 */
[----:B------:R-:W-:Y:S01]  /*7180*/  UIADD3 UR4, UPT, UPT, UR4, 0xe0, URZ ;  /* 0x000000e004047890 */ /* 0x000fe2000fffe0ff */
[--C-:B------:R-:W-:Y:S02]  /*7190*/  HADD2.F32 R36, -RZ, R38.reuse.H0_H0 ;  /* 0x20000026ff247230 */ /* 0x100fe40000004100 */
[----:B------:R-:W-:Y:S01]  /*71a0*/  HADD2.F32 R37, -RZ, R38.H1_H1 ;  /* 0x30000026ff257230 */ /* 0x000fe20000004100 */
[----:B------:R-:W-:Y:S01]  /*71b0*/  UPRMT UR4, UR54, 0x654, UR4 ;  /* 0x0000065436047896 */ /* 0x000fe20008000004 */
[--C-:B------:R-:W-:Y:S02]  /*71c0*/  HADD2.F32 R38, -RZ, R39.reuse.H0_H0 ;  /* 0x20000027ff267230 */ /* 0x100fe40000004100 */
[----:B------:R-:W-:Y:S02]  /*71d0*/  HADD2.F32 R39, -RZ, R39.H1_H1 ;  /* 0x30000027ff277230 */ /* 0x000fe40000004100 */
[C---:B-1----:R-:W-:Y:S01]  /*71e0*/  FMUL R4, R24.reuse, R4 ;  /* 0x0000000418047220 */ /* 0x042fe20000400000 */
[C---:B------:R-:W-:Y:S01]  /*71f0*/  FMUL R5, R24.reuse, R5 ;  /* 0x0000000518057220 */ /* 0x040fe20000400000 */
[C---:B------:R-:W-:Y:S01]  /*7200*/  FMUL R6, R24.reuse, R6 ;  /* 0x0000000618067220 */ /* 0x040fe20000400000 */
[----:B------:R-:W-:Y:S01]  /*7210*/  FMUL R7, R24, R7 ;  /* 0x0000000718077220 */ /* 0x000fe20000400000 */
[----:B------:R-:W-:Y:S01]  /*7220*/  SYNCS.ARRIVE.TRANS64.RED.A1T0 RZ, [UR4], RZ ;  /* 0x000000ffffff79a7 */ /* 0x000fe20008100404 */
[C---:B------:R-:W-:Y:S01]  /*7230*/  FFMA R4, R26.reuse, R20, R4 ;  /* 0x000000141a047223 */ /* 0x040fe20000000004 */
[C---:B------:R-:W-:Y:S01]  /*7240*/  FFMA R5, R26.reuse, R21, R5 ;  /* 0x000000151a057223 */ /* 0x040fe20000000005 */
[C---:B------:R-:W-:Y:S01]  /*7250*/  FFMA R6, R26.reuse, R25, R6 ;  /* 0x000000191a067223 */ /* 0x040fe20000000006 */
[----:B------:R-:W-:Y:S01]  /*7260*/  FFMA R7, R26, R27, R7 ;  /* 0x0000001b1a077223 */ /* 0x000fe20000000007 */
[C---:B------:R-:W-:Y:S01]  /*7270*/  FMUL R8, R24.reuse, R8 ;  /* 0x0000000818087220 */ /* 0x040fe20000400000 */
[C---:B------:R-:W-:Y:S01]  /*7280*/  FMUL R9, R24.reuse, R9 ;  /* 0x0000000918097220 */ /* 0x040fe20000400000 */
[----:B------:R-:W-:Y:S01]  /*7290*/  F2FP.F16.F32.PACK_AB R4, R5, R4 ;  /* 0x000000040504723e */ /* 0x000fe200000000ff */
[----:B------:R-:W-:Y:S01]  /*72a0*/  FMUL R10, R24, R10 ;  /* 0x0000000a180a7220 */ /* 0x000fe20000400000 */
[----:B------:R-:W-:Y:S01]  /*72b0*/  F2FP.F16.F32.PACK_AB R5, R7, R6 ;  /* 0x000000060705723e */ /* 0x000fe200000000ff */
[C---:B------:R-:W-:Y:S01]  /*72c0*/  FFMA R8, R26.reuse, R28, R8 ;  /* 0x0000001c1a087223 */ /* 0x040fe20000000008 */
[----:B------:R-:W-:Y:S01]  /*72d0*/  FFMA R9, R26, R29, R9 ;  /* 0x0000001d1a097223 */ /* 0x000fe20000000009 */
[C---:B------:R-:W-:Y:S01]  /*72e0*/  FMUL R11, R24.reuse, R11 ;  /* 0x0000000b180b7220 */ /* 0x040fe20000400000 */
[C---:B------:R-:W-:Y:S01]  /*72f0*/  FMUL R0, R24.reuse, R12 ;  /* 0x0000000c18007220 */ /* 0x040fe20000400000 */
[----:B------:R-:W-:Y:S01]  /*7300*/  FMUL R2, R24, R13 ;  /* 0x0000000d18027220 */ /* 0x000fe20000400000 */
[----:B------:R-:W-:Y:S01]  /*7310*/  FFMA R10, R26, R30, R10 ;  /* 0x0000001e1a0a7223 */ /* 0x000fe2000000000a */
[----:B------:R-:W-:Y:S01]  /*7320*/  FMUL R3, R24, R14 ;  /* 0x0000000e18037220 */ /* 0x000fe20000400000 */
[----:B------:R-:W-:Y:S01]  /*7330*/  F2FP.F16.F32.PACK_AB R6, R9, R8 ;  /* 0x000000080906723e */ /* 0x000fe200000000ff */
[----:B------:R-:W-:Y:S01]  /*7340*/  FFMA R11, R26, R31, R11 ;  /* 0x0000001f1a0b7223 */ /* 0x000fe2000000000b */
[C---:B------:R-:W-:Y:S01]  /*7350*/  FMUL R15, R24.reuse, R15 ;  /* 0x0000000f180f7220 */ /* 0x040fe20000400000 */
[----:B------:R-:W-:Y:S01]  /*7360*/  FMUL R12, R24, R16 ;  /* 0x00000010180c7220 */ /* 0x000fe20000400000 */
[----:B------:R-:W-:Y:S01]  /*7370*/  FFMA R0, R26, R32, R0 ;  /* 0x000000201a007223 */ /* 0x000fe20000000000 */
[----:B------:R-:W-:Y:S01]  /*7380*/  MOV R8, UR45 ;  /* 0x0000002d00087c02 */ /* 0x000fe20008000f00 */
[----:B------:R-:W-:Y:S01]  /*7390*/  FMUL R13, R24, R17 ;  /* 0x00000011180d7220 */ /* 0x000fe20000400000 */
[----:B------:R-:W-:Y:S01]  /*73a0*/  FFMA R2, R26, R33, R2 ;  /* 0x000000211a027223 */ /* 0x000fe20000000002 */
[----:B------:R-:W-:Y:S01]  /*73b0*/  FMUL R14, R24, R18 ;  /* 0x00000012180e7220 */ /* 0x000fe20000400000 */
[C---:B------:R-:W-:Y:S01]  /*73c0*/  FFMA R3, R26.reuse, R34, R3 ;  /* 0x000000221a037223 */ /* 0x040fe20000000003 */
[----:B------:R-:W-:Y:S01]  /*73d0*/  FFMA R15, R26, R35, R15 ;  /* 0x000000231a0f7223 */ /* 0x000fe2000000000f */
[----:B------:R-:W-:Y:S01]  /*73e0*/  FMUL R19, R24, R19 ;  /* 0x0000001318137220 */ /* 0x000fe20000400000 */
[----:B------:R-:W-:Y:S01]  /*73f0*/  FFMA R12, R26, R36, R12 ;  /* 0x000000241a0c7223 */ /* 0x000fe2000000000c */
        /* <DEDUP_REMOVED lines=22> */
[----:B------:R-:W-:Y:S02]  /*7560*/  ULEA UR5, UR45, UR44, 0xc ;  /* 0x0000002c2d057291 */ /* 0x000fe4000f8e60ff */
[----:B------:R-:W-:Y:S02]  /*7570*/  UIADD3 UR9, UPT, UPT, UR49, 0x20, URZ ;  /* 0x0000002031097890 */ /* 0x000fe4000fffe0ff */
[----:B------:R-:W-:Y:S01]  /*7580*/  UIADD3 UR8, UPT, UPT, UR5, 0x200, URZ ;  /* 0x0000020005087890 */ /* 0x000fe2000fffe0ff */
[----:B------:R-:W-:Y:S01]  /*7590*/  UMOV UR10, UR50 ;  /* 0x00000032000a7c82 */ /* 0x000fe20008000000 */
[----:B------:R-:W-:Y:S01]  /*75a0*/  UMOV UR11, UR36 ;  /* 0x00000024000b7c82 */ /* 0x000fe20008000000 */
[----:B--2---:R-:W-:Y:S04]  /*75b0*/  UIADD3 UR4, UP0, UPT, UR6, 0x680, URZ ;  /* 0x0000068006047890 */ /* 0x004fe8000ff1e0ff */
[----:B------:R-:W-:Y:S09]  /*75c0*/  UIADD3.X UR5, UPT, UPT, URZ, UR7, URZ, UP0, !UPT ;  /* 0x00000007ff057290 */ /* 0x000ff200087fe4ff */
[----:B------:R2:W-:Y:S02]  /*75d0*/  UTMASTG.3D [UR8], [UR4] ;  /* 0x00000008040073b5 */ /* 0x0005e40008010000 */
[----:B--2---:R0:W-:Y:S02]  /*75e0*/  UTMACMDFLUSH ;  /* 0x00000000000079b7 */ /* 0x0041e40000000000 */
.L_x_115:
[----:B------:R-:W-:Y:S05]  /*75f0*/  BSYNC.RECONVERGENT B0 ;  /* 0x0000000000007941 */ /* 0x000fea0003800200 */
.L_x_114:
[----:B------:R-:W-:Y:S01]  /*7600*/  UIADD3 UR4, UPT, UPT, UR45, 0x1, URZ ;  /* 0x000000012d047890 */ /* 0x000fe2000fffe0ff */
[----:B------:R-:W-:Y:S03]  /*7610*/  BSSY.RECONVERGENT B0, `(.L_x_116) ;  /* 0x0000008000007945 */ /* 0x000fe60003800200 */
[----:B------:R-:W-:Y:S04]  /*7620*/  UISETP.NE.AND UP0, UPT, UR4, 0x3, UPT ;  /* 0x000000030400788c */ /* 0x000fe8000bf05270 */
[----:B------:R-:W-:Y:S02]  /*7630*/  UISETP.EQ.XOR UP1, UPT, UR47, 0x3, !UP0 ;  /* 0x000000032f00788c */ /* 0x000fe4000c722a70 */
[----:B------:R-:W-:Y:S02]  /*7640*/  USEL UR46, UR4, URZ, UP0 ;  /* 0x000000ff042e7287 */ /* 0x000fe40008000000 */
[----:B------:R-:W-:Y:S04]  /*7650*/  USEL UR5, URZ, 0x1, !UP1 ;  /* 0x00000001ff057887 */ /* 0x000fe8000c800000 */
[----:B------:R-:W-:Y:S01]  /*7660*/  ULOP3.LUT UR55, UR55, UR5, URZ, 0x3c, !UPT ;  /* 0x0000000537377292 */ /* 0x000fe2000f8e3cff */
[----:B------:R-:W-:Y:S11]  /*7670*/  @P0 BRA `(.L_x_117) ;  /* 0x0000000000040947 */ /* 0x000ff60003800000 */
[----:B------:R-:W-:Y:S04]  /*7680*/  DEPBAR.LE SB0, 0x1 ;  /* 0x000080400000791a */ /* 0x000fe80000000000 */
.L_x_117:
[----:B------:R-:W-:Y:S05]  /*7690*/  BSYNC.RECONVERGENT B0 ;  /* 0x0000000000007941 */ /* 0x000fea0003800200 */
.L_x_116:
[----:B------:R-:W-:Y:S01]  /*76a0*/  BAR.SYNC.DEFER_BLOCKING 0x1, 0x80 ;  /* 0x0042000000007b1d */ /* 0x000fe20000010000 */
[----:B------:R-:W-:Y:S01]  /*76b0*/  UISETP.NE.AND UP0, UPT, UR53, -0x2, UPT ;  /* 0xfffffffe3500788c */ /* 0x000fe2000bf05270 */
[----:B------:R-:W-:Y:S08]  /*76c0*/  IADD3 R22, PT, PT, R22, 0x1, RZ ;  /* 0x0000000116167810 */ /* 0x000ff00007ffe0ff */
[----:B------:R-:W-:Y:S05]  /*76d0*/  BRA.U !UP0, `(.L_x_118) ;  /* 0x0000000108287547 */ /* 0x000fea000b800000 */
[----:B------:R-:W-:Y:S01]  /*76e0*/  ISETP.NE.AND P0, PT, R61, RZ, PT ;  /* 0x000000ff3d00720c */ /* 0x000fe20003f05270 */
[----:B------:R-:W-:Y:S01]  /*76f0*/  IMAD.U32 R2, RZ, RZ, UR52 ;  /* 0x00000034ff027e24 */ /* 0x000fe2000f8e00ff */
[----:B------:R-:W-:Y:S01]  /*7700*/  UIADD3 UR4, UPT, UPT, UR52, 0x1, URZ ;  /* 0x0000000134047890 */ /* 0x000fe2000fffe0ff */
[----:B------:R-:W-:Y:S03]  /*7710*/  IMAD.U32 R0, RZ, RZ, UR54 ;  /* 0x00000036ff007e24 */ /* 0x000fe6000f8e00ff */
[----:B------:R-:W-:Y:S04]  /*7720*/  UISETP.NE.AND UP0, UPT, UR4, 0x3, UPT ;  /* 0x000000030400788c */ /* 0x000fe8000bf05270 */
[----:B------:R-:W-:Y:S03]  /*7730*/  USEL UR52, UR4, URZ, UP0 ;  /* 0x000000ff04347287 */ /* 0x000fe60008000000 */
[----:B------:R-:W-:Y:S05]  /*7740*/  @P0 LEA R2, R2, UR44, 0x3 ;  /* 0x0000002c02020c11 */ /* 0x000fea000f8e18ff */
[----:B------:R-:W-:Y:S05]  /*7750*/  @P0 VIADD R2, R2, 0x78 ;  /* 0x0000007802020836 */ /* 0x000fea0000000000 */
[----:B------:R-:W-:Y:S04]  /*7760*/  @P0 PRMT R0, R0, 0x654, R2 ;  /* 0x0000065400000816 */ /* 0x000fe80000000002 */
[----:B------:R2:W-:Y:S03]  /*7770*/  @P0 SYNCS.ARRIVE.TRANS64.RED.A1T0 RZ, [R0+URZ], RZ ;  /* 0x000000ff00ff09a7 */ /* 0x0005e600081004ff */
.L_x_118:
[----:B------:R-:W-:Y:S01]  /*7780*/  R2UR UR6, R60 ;  /* 0x000000003c0672ca */ /* 0x000fe200000e0000 */
[----:B------:R-:W-:Y:S01]  /*7790*/  UIADD3 UR53, UPT, UPT, UR53, 0x2, URZ ;  /* 0x0000000235357890 */ /* 0x000fe2000fffe0ff */
[----:B------:R-:W-:Y:S02]  /*77a0*/  R2UR UR5, R47 ;  /* 0x000000002f0572ca */ /* 0x000fe400000e0000 */
[----:B------:R-:W-:Y:S02]  /*77b0*/  R2UR UR4, R48 ;  /* 0x00000000300472ca */ /* 0x000fe400000e0000 */
[----:B------:R-:W-:Y:S02]  /*77c0*/  R2UR UR36, R58 ;  /* 0x000000003a2472ca */ /* 0x000fe400000e0000 */
[----:B------:R-:W-:Y:S02]  /*77d0*/  ISETP.NE.AND P0, PT, R51, 0x2, PT ;  /* 0x000000023300780c */ /* 0x000fe40003f05270 */
[----:B------:R-:W-:Y:S02]  /*77e0*/  ISETP.NE.AND P1, PT, R22, 0x4, PT ;  /* 0x000000041600780c */ /* 0x000fe40003f25270 */
[----:B------:R-:W-:Y:S01]  /*77f0*/  SEL R2, RZ, 0x1, P0 ;  /* 0x00000001ff027807 */ /* 0x000fe20000000000 */
[----:B------:R-:W-:Y:S01]  /*7800*/  UISETP.NE.AND UP0, UPT, UR6, URZ, UPT ;  /* 0x000000ff0600728c */ /* 0x000fe2000bf05270 */
[----:B--2---:R-:W-:Y:S01]  /*7810*/  SEL R0, RZ, 0x1, P1 ;  /* 0x00000001ff007807 */ /* 0x004fe20000800000 */
[----:B------:R-:W-:Y:S01]  /*7820*/  UIADD3 UR26, UPT, UPT, UR37, UR5, URZ ;  /* 0x00000005251a7290 */ /* 0x000fe2000fffe0ff */
[----:B------:R-:W-:Y:S01]  /*7830*/  LOP3.LUT R52, R52, R2, RZ, 0x3c, !PT ;  /* 0x0000000234347212 */ /* 0x000fe200078e3cff */
[----:B------:R-:W-:Y:S01]  /*7840*/  UIADD3 UR25, UPT, UPT, UR38, UR4, URZ ;  /* 0x0000000426197290 */ /* 0x000fe2000fffe0ff */
[----:B------:R-:W-:Y:S02]  /*7850*/  LOP3.LUT R53, R53, R0, RZ, 0x3c, !PT ;  /* 0x0000000035357212 */ /* 0x000fe400078e3cff */
[----:B------:R-:W-:Y:S02]  /*7860*/  SEL R51, R51, RZ, P0 ;  /* 0x000000ff33337207 */ /* 0x000fe40000000000 */
[----:B------:R-:W-:Y:S01]  /*7870*/  SEL R22, R22, RZ, P1 ;  /* 0x000000ff16167207 */ /* 0x000fe20000800000 */
[----:B------:R-:W-:Y:S06]  /*7880*/  BRA.U UP0, `(.L_x_119) ;  /* 0xffffffdd005c7547 */ /* 0x000fec000b83ffff */
[----:B------:R-:W-:-:S13]  /*7890*/  R2UR UR4, R49 ;  /* 0x00000000310472ca */ /* 0x000fda00000e0000 */
[----:B------:R-:W-:-:S09]  /*78a0*/  UISETP.NE.AND UP0, UPT, UR4, URZ, UPT ;  /* 0x000000ff0400728c */ /* 0x000fd2000bf05270 */
[----:B------:R-:W-:Y:S05]  /*78b0*/  BRA.U !UP0, `(.L_x_120) ;  /* 0x0000000108487547 */ /* 0x000fea000b800000 */
[----:B------:R-:W2:Y:S02]  /*78c0*/  LDCU.64 UR4, c[0x0][0x890] ;  /* 0x00011200ff0477ac */ /* 0x000ea40008000a00 */
[----:B--2---:R-:W-:-:S04]  /*78d0*/  UISETP.NE.U32.AND UP0, UPT, UR4, URZ, UPT ;  /* 0x000000ff0400728c */ /* 0x004fc8000bf05070 */
[----:B------:R-:W-:-:S09]  /*78e0*/  UISETP.NE.AND.EX UP0, UPT, UR5, URZ, UPT, UP0 ;  /* 0x000000ff0500728c */ /* 0x000fd2000bf05300 */
[----:B------:R-:W-:Y:S05]  /*78f0*/  BRA.U UP0, `(.L_x_121) ;  /* 0x00000001000c7547 */ /* 0x000fea000b800000 */
[----:B------:R-:W-:-:S13]  /*7900*/  FSETP.NEU.AND P0, PT, R26, RZ, PT ;  /* 0x000000ff1a00720b */ /* 0x000fda0003f0d000 */
[----:B------:R-:W-:Y:S05]  /*7910*/  @!P0 EXIT ;  /* 0x000000000000894d */ /* 0x000fea0003800000 */
[----:B------:R-:W-:Y:S05]  /*7920*/  BRA `(.L_x_120) ;  /* 0x00000000002c7947 */ /* 0x000fea0003800000 */
.L_x_121:
[----:B------:R-:W-:Y:S01]  /*7930*/  ISETP.NE.AND P0, PT, R50, RZ, PT ;  /* 0x000000ff3200720c */ /* 0x000fe20003f05270 */
[----:B------:R-:W-:-:S12]  /*7940*/  BSSY.RECONVERGENT B0, `(.L_x_120) ;  /* 0x0000009000007945 */ /* 0x000fd80003800200 */
[----:B------:R-:W-:Y:S05]  /*7950*/  @P0 BRA `(.L_x_122) ;  /* 0x0000000000140947 */ /* 0x000fea0003800000 */
[----:B------:R-:W2:Y:S02]  /*7960*/  LDCU.64 UR4, c[0x0][0x888] ;  /* 0x00011100ff0477ac */ /* 0x000ea40008000a00 */
[----:B--2---:R-:W-:-:S04]  /*7970*/  ISETP.NE.U32.AND P0, PT, RZ, UR4, PT ;  /* 0x00000004ff007c0c */ /* 0x004fc8000bf05070 */
[----:B------:R-:W-:-:S13]  /*7980*/  ISETP.NE.AND.EX P0, PT, RZ, UR5, PT, P0 ;  /* 0x00000005ff007c0c */ /* 0x000fda000bf05300 */
[----:B------:R-:W-:Y:S05]  /*7990*/  @!P0 EXIT ;  /* 0x000000000000894d */ /* 0x000fea0003800000 */
[----:B------:R-:W-:Y:S05]  /*79a0*/  BRA `(.L_x_123) ;  /* 0x0000000000087947 */ /* 0x000fea0003800000 */
.L_x_122:
[----:B------:R-:W-:-:S13]  /*79b0*/  FSETP.NEU.AND P0, PT, R26, RZ, PT ;  /* 0x000000ff1a00720b */ /* 0x000fda0003f0d000 */
[----:B------:R-:W-:Y:S05]  /*79c0*/  @!P0 EXIT ;  /* 0x000000000000894d */ /* 0x000fea0003800000 */
.L_x_123:
[----:B------:R-:W-:Y:S05]  /*79d0*/  BSYNC.RECONVERGENT B0 ;  /* 0x0000000000007941 */ /* 0x000fea0003800200 */
.L_x_120:
[----:B------:R-:W-:Y:S01]  /*79e0*/  ULEA UR4, UR52, UR44, 0x3 ;  /* 0x0000002c34047291 */ /* 0x000fe2000f8e18ff */
[----:B------:R-:W-:-:S04]  /*79f0*/  DEPBAR.LE SB0, 0x0 ;  /* 0x000080000000791a */ /* 0x000fc80000000000 */
[----:B------:R-:W-:-:S04]  /*7a00*/  UIADD3 UR4, UPT, UPT, UR4, 0x78, URZ ;  /* 0x0000007804047890 */ /* 0x000fc8000fffe0ff */
[----:B------:R-:W-:-:S09]  /*7a10*/  UPRMT UR4, UR54, 0x654, UR4 ;  /* 0x0000065436047896 */ /* 0x000fd20008000004 */
[----:B------:R-:W-:Y:S01]  /*7a20*/  SYNCS.ARRIVE.TRANS64.RED.A1T0 RZ, [UR4], RZ ;  /* 0x000000ffffff79a7 */ /* 0x000fe20008100404 */
[----:B------:R-:W-:Y:S05]  /*7a30*/  EXIT ;  /* 0x000000000000794d */ /* 0x000fea0003800000 */
.L_x_24:
[----:B--2---:R2:W3:Y:S02]  /*7a40*/  SYNCS.PHASECHK.TRANS64.TRYWAIT P0, [R0+URZ+0x110], R2 ;  /* 0x00011002000075a7 */ /* 0x0044e400080011ff */
[----:B---3--:R-:W-:Y:S05]  /*7a50*/  @!P0 NANOSLEEP.SYNCS 0x989680 ;  /* 0x009896800000895d */ /* 0x008fea0003900000 */
[----:B------:R-:W3:Y:S02]  /*7a60*/  @!P0 SYNCS.PHASECHK.TRANS64 P0, [R0+URZ+0x110], R2 ;  /* 0x00011002000085a7 */ /* 0x000ee400080010ff */
[----:B---3--:R-:W-:Y:S05]  /*7a70*/  @!P0 BRA `(.L_x_24) ;  /* 0xfffffffc00f08947 */ /* 0x008fea000383ffff */
[----:B------:R-:W-:Y:S05]  /*7a80*/  BRA `(.L_x_124) ;  /* 0xffffff9c00b47947 */ /* 0x000fea000383ffff */
.L_x_27:
[----:B-1----:R-:W-:-:S07]  /*7a90*/  MOV R0, UR33 ;  /* 0x0000002100007c02 */ /* 0x002fce0008000f00 */
.L_x_125:
[----:B-1----:R1:W2:Y:S02]  /*7aa0*/  SYNCS.PHASECHK.TRANS64.TRYWAIT P0, [R0+URZ+0x30], R3 ;  /* 0x00003003000075a7 */ /* 0x0022a400080011ff */
[----:B--2---:R-:W-:Y:S05]  /*7ab0*/  @!P0 NANOSLEEP.SYNCS 0x989680 ;  /* 0x009896800000895d */ /* 0x004fea0003900000 */
[----:B------:R-:W2:Y:S02]  /*7ac0*/  @!P0 SYNCS.PHASECHK.TRANS64 P0, [R0+URZ+0x30], R3 ;  /* 0x00003003000085a7 */ /* 0x000ea400080010ff */
[----:B--2---:R-:W-:Y:S05]  /*7ad0*/  @!P0 BRA `(.L_x_125) ;  /* 0xfffffffc00f08947 */ /* 0x004fea000383ffff */
[----:B------:R-:W-:Y:S05]  /*7ae0*/  BRA `(.L_x_26) ;  /* 0xffffff9c00fc7947 */ /* 0x000fea000383ffff */
.L_x_34:
[----:B-1----:R-:W-:-:S07]  /*7af0*/  MOV R0, UR33 ;  /* 0x0000002100007c02 */ /* 0x002fce0008000f00 */
.L_x_126:
[----:B-1----:R1:W2:Y:S02]  /*7b00*/  SYNCS.PHASECHK.TRANS64.TRYWAIT P0, [R0+URZ+0x30], R3 ;  /* 0x00003003000075a7 */ /* 0x0022a400080011ff */
[----:B--2---:R-:W-:Y:S05]  /*7b10*/  @!P0 NANOSLEEP.SYNCS 0x989680 ;  /* 0x009896800000895d */ /* 0x004fea0003900000 */
[----:B------:R-:W2:Y:S02]  /*7b20*/  @!P0 SYNCS.PHASECHK.TRANS64 P0, [R0+URZ+0x30], R3 ;  /* 0x00003003000085a7 */ /* 0x000ea400080010ff */
[----:B--2---:R-:W-:Y:S05]  /*7b30*/  @!P0 BRA `(.L_x_126) ;  /* 0xfffffffc00f08947 */ /* 0x004fea000383ffff */
[----:B------:R-:W-:Y:S05]  /*7b40*/  BRA `(.L_x_33) ;  /* 0xffffffa000f07947 */ /* 0x000fea000383ffff */
.L_x_39:
[----:B-1----:R1:W2:Y:S02]  /*7b50*/  SYNCS.PHASECHK.TRANS64.TRYWAIT P0, [R3+URZ+0xa0], R0 ;  /* 0x0000a000030075a7 */ /* 0x0022a400080011ff */
[----:B--2---:R-:W-:Y:S05]  /*7b60*/  @!P0 NANOSLEEP.SYNCS 0x989680 ;  /* 0x009896800000895d */ /* 0x004fea0003900000 */
[----:B------:R-:W2:Y:S02]  /*7b70*/  @!P0 SYNCS.PHASECHK.TRANS64 P0, [R3+URZ+0xa0], R0 ;  /* 0x0000a000030085a7 */ /* 0x000ea400080010ff */
[----:B--2---:R-:W-:Y:S05]  /*7b80*/  @!P0 BRA `(.L_x_39) ;  /* 0xfffffffc00f08947 */ /* 0x004fea000383ffff */
[----:B------:R-:W-:Y:S05]  /*7b90*/  BRA `(.L_x_127) ;  /* 0xffffffa400c47947 */ /* 0x000fea000383ffff */
.L_x_43:
[----:B------:R-:W-:-:S07]  /*7ba0*/  MOV R0, UR4 ;  /* 0x0000000400007c02 */ /* 0x000fce0008000f00 */
.L_x_128:
[----:B-1----:R1:W2:Y:S02]  /*7bb0*/  SYNCS.PHASECHK.TRANS64.TRYWAIT P0, [R0+URZ], R2 ;  /* 0x00000002000075a7 */ /* 0x0022a400080011ff */
[----:B--2---:R-:W-:Y:S05]  /*7bc0*/  @!P0 NANOSLEEP.SYNCS 0x989680 ;  /* 0x009896800000895d */ /* 0x004fea0003900000 */
[----:B------:R-:W2:Y:S02]  /*7bd0*/  @!P0 SYNCS.PHASECHK.TRANS64 P0, [R0+URZ], R2 ;  /* 0x00000002000085a7 */ /* 0x000ea400080010ff */
[----:B--2---:R-:W-:Y:S05]  /*7be0*/  @!P0 BRA `(.L_x_128) ;  /* 0xfffffffc00f08947 */ /* 0x004fea000383ffff */
[----:B------:R-:W-:Y:S05]  /*7bf0*/  BRA `(.L_x_129) ;  /* 0xffffffac00707947 */ /* 0x000fea000383ffff */
.L_x_44:
[----:B------:R-:W-:-:S07]  /*7c00*/  MOV R0, UR5 ;  /* 0x0000000500007c02 */ /* 0x000fce0008000f00 */
.L_x_130:
[----:B-1----:R1:W2:Y:S02]  /*7c10*/  SYNCS.PHASECHK.TRANS64.TRYWAIT P0, [R0+URZ], R3 ;  /* 0x00000003000075a7 */ /* 0x0022a400080011ff */
[----:B--2---:R-:W-:Y:S05]  /*7c20*/  @!P0 NANOSLEEP.SYNCS 0x989680 ;  /* 0x009896800000895d */ /* 0x004fea0003900000 */
[----:B------:R-:W2:Y:S02]  /*7c30*/  @!P0 SYNCS.PHASECHK.TRANS64 P0, [R0+URZ], R3 ;  /* 0x00000003000085a7 */ /* 0x000ea400080010ff */
[----:B--2---:R-:W-:Y:S05]  /*7c40*/  @!P0 BRA `(.L_x_130) ;  /* 0xfffffffc00f08947 */ /* 0x004fea000383ffff */
[----:B------:R-:W-:Y:S05]  /*7c50*/  BRA `(.L_x_131) ;  /* 0xffffffac007c7947 */ /* 0x000fea000383ffff */
.L_x_45:
[----:B------:R-:W-:-:S07]  /*7c60*/  MOV R0, UR5 ;  /* 0x0000000500007c02 */ /* 0x000fce0008000f00 */
.L_x_132:
[----:B-1----:R1:W2:Y:S02]  /*7c70*/  SYNCS.PHASECHK.TRANS64.TRYWAIT P0, [R0+URZ], R3 ;  /* 0x00000003000075a7 */ /* 0x0022a400080011ff */
[----:B--2---:R-:W-:Y:S05]  /*7c80*/  @!P0 NANOSLEEP.SYNCS 0x989680 ;  /* 0x009896800000895d */ /* 0x004fea0003900000 */
[----:B------:R-:W2:Y:S02]  /*7c90*/  @!P0 SYNCS.PHASECHK.TRANS64 P0, [R0+URZ], R3 ;  /* 0x00000003000085a7 */ /* 0x000ea400080010ff */
[----:B--2---:R-:W-:Y:S05]  /*7ca0*/  @!P0 BRA `(.L_x_132) ;  /* 0xfffffffc00f08947 */ /* 0x004fea000383ffff */
[----:B------:R-:W-:Y:S05]  /*7cb0*/  BRA `(.L_x_133) ;  /* 0xffffffac00887947 */ /* 0x000fea000383ffff */
.L_x_46:
[----:B------:R-:W-:-:S07]  /*7cc0*/  MOV R0, UR5 ;  /* 0x0000000500007c02 */ /* 0x000fce0008000f00 */
.L_x_134:
[----:B-1----:R1:W2:Y:S02]  /*7cd0*/  SYNCS.PHASECHK.TRANS64.TRYWAIT P0, [R0+URZ], R3 ;  /* 0x00000003000075a7 */ /* 0x0022a400080011ff */
[----:B--2---:R-:W-:Y:S05]  /*7ce0*/  @!P0 NANOSLEEP.SYNCS 0x989680 ;  /* 0x009896800000895d */ /* 0x004fea0003900000 */
[----:B------:R-:W2:Y:S02]  /*7cf0*/  @!P0 SYNCS.PHASECHK.TRANS64 P0, [R0+URZ], R3 ;  /* 0x00000003000085a7 */ /* 0x000ea400080010ff */
[----:B--2---:R-:W-:Y:S05]  /*7d00*/  @!P0 BRA `(.L_x_134) ;  /* 0xfffffffc00f08947 */ /* 0x004fea000383ffff */
[----:B------:R-:W-:Y:S05]  /*7d10*/  BRA `(.L_x_135) ;  /* 0xffffffac00947947 */ /* 0x000fea000383ffff */
.L_x_47:
[----:B------:R-:W-:-:S07]  /*7d20*/  MOV R0, UR5 ;  /* 0x0000000500007c02 */ /* 0x000fce0008000f00 */
.L_x_136:
[----:B-1----:R1:W2:Y:S02]  /*7d30*/  SYNCS.PHASECHK.TRANS64.TRYWAIT P0, [R0+URZ], R3 ;  /* 0x00000003000075a7 */ /* 0x0022a400080011ff */
[----:B--2---:R-:W-:Y:S05]  /*7d40*/  @!P0 NANOSLEEP.SYNCS 0x989680 ;  /* 0x009896800000895d */ /* 0x004fea0003900000 */
[----:B------:R-:W2:Y:S02]  /*7d50*/  @!P0 SYNCS.PHASECHK.TRANS64 P0, [R0+URZ], R3 ;  /* 0x00000003000085a7 */ /* 0x000ea400080010ff */
[----:B--2---:R-:W-:Y:S05]  /*7d60*/  @!P0 BRA `(.L_x_136) ;  /* 0xfffffffc00f08947 */ /* 0x004fea000383ffff */
[----:B------:R-:W-:Y:S05]  /*7d70*/  BRA `(.L_x_137) ;  /* 0xffffffac00a07947 */ /* 0x000fea000383ffff */
.L_x_50:
[----:B-1----:R1:W2:Y:S02]  /*7d80*/  SYNCS.PHASECHK.TRANS64.TRYWAIT P0, [R2+URZ+0x100], R4 ;  /* 0x00010004020075a7 */ /* 0x0022a400080011ff */
[----:B--2---:R-:W-:Y:S05]  /*7d90*/  @!P0 NANOSLEEP.SYNCS 0x989680 ;  /* 0x009896800000895d */ /* 0x004fea0003900000 */
[----:B------:R-:W2:Y:S02]  /*7da0*/  @!P0 SYNCS.PHASECHK.TRANS64 P0, [R2+URZ+0x100], R4 ;  /* 0x00010004020085a7 */ /* 0x000ea400080010ff */
[----:B--2---:R-:W-:Y:S05]  /*7db0*/  @!P0 BRA `(.L_x_50) ;  /* 0xfffffffc00f08947 */ /* 0x004fea000383ffff */
[----:B------:R-:W-:Y:S05]  /*7dc0*/  BRA `(.L_x_138) ;  /* 0xffffffac00fc7947 */ /* 0x000fea000383ffff */
.L_x_51:
[----:B------:R-:W-:-:S07]  /*7dd0*/  MOV R2, UR4 ;  /* 0x0000000400027c02 */ /* 0x000fce0008000f00 */
.L_x_139:
[----:B-1----:R1:W2:Y:S02]  /*7de0*/  SYNCS.PHASECHK.TRANS64.TRYWAIT P0, [R2+URZ+0xb0], R5 ;  /* 0x0000b005020075a7 */ /* 0x0022a400080011ff */
[----:B--2---:R-:W-:Y:S05]  /*7df0*/  @!P0 NANOSLEEP.SYNCS 0x989680 ;  /* 0x009896800000895d */ /* 0x004fea0003900000 */
[----:B------:R-:W2:Y:S02]  /*7e00*/  @!P0 SYNCS.PHASECHK.TRANS64 P0, [R2+URZ+0xb0], R5 ;  /* 0x0000b005020085a7 */ /* 0x000ea400080010ff */
[----:B--2---:R-:W-:Y:S05]  /*7e10*/  @!P0 BRA `(.L_x_139) ;  /* 0xfffffffc00f08947 */ /* 0x004fea000383ffff */
[----:B------:R-:W-:Y:S05]  /*7e20*/  BRA `(.L_x_140) ;  /* 0xffffffb0000c7947 */ /* 0x000fea000383ffff */
.L_x_52:
[----:B-1----:R1:W2:Y:S02]  /*7e30*/  SYNCS.PHASECHK.TRANS64.TRYWAIT P1, [R2+URZ+0xa0], R4 ;  /* 0x0000a004020075a7 */ /* 0x0022a400080211ff */
[----:B--2---:R-:W-:Y:S05]  /*7e40*/  @!P1 NANOSLEEP.SYNCS 0x989680 ;  /* 0x009896800000995d */ /* 0x004fea0003900000 */
[----:B------:R-:W2:Y:S02]  /*7e50*/  @!P1 SYNCS.PHASECHK.TRANS64 P1, [R2+URZ+0xa0], R4 ;  /* 0x0000a004020095a7 */ /* 0x000ea400080210ff */
[----:B--2---:R-:W-:Y:S05]  /*7e60*/  @!P1 BRA `(.L_x_52) ;  /* 0xfffffffc00f09947 */ /* 0x004fea000383ffff */
[----:B------:R-:W-:Y:S05]  /*7e70*/  BRA `(.L_x_141) ;  /* 0xffffffb0003c7947 */ /* 0x000fea000383ffff */
.L_x_55:
[----:B------:R-:W-:-:S07]  /*7e80*/  MOV R0, UR4 ;  /* 0x0000000400007c02 */ /* 0x000fce0008000f00 */
.L_x_142:
[----:B-1----:R1:W2:Y:S02]  /*7e90*/  SYNCS.PHASECHK.TRANS64.TRYWAIT P0, [R0+URZ+0xb0], R2 ;  /* 0x0000b002000075a7 */ /* 0x0022a400080011ff */
[----:B--2---:R-:W-:Y:S05]  /*7ea0*/  @!P0 NANOSLEEP.SYNCS 0x989680 ;  /* 0x009896800000895d */ /* 0x004fea0003900000 */
[----:B------:R-:W2:Y:S02]  /*7eb0*/  @!P0 SYNCS.PHASECHK.TRANS64 P0, [R0+URZ+0xb0], R2 ;  /* 0x0000b002000085a7 */ /* 0x000ea400080010ff */
[----:B--2---:R-:W-:Y:S05]  /*7ec0*/  @!P0 BRA `(.L_x_142) ;  /* 0xfffffffc00f08947 */ /* 0x004fea000383ffff */
[----:B------:R-:W-:Y:S05]  /*7ed0*/  BRA `(.L_x_54) ;  /* 0xffffffb000907947 */ /* 0x000fea000383ffff */
.L_x_62:
[----:B-1----:R1:W2:Y:S02]  /*7ee0*/  SYNCS.PHASECHK.TRANS64.TRYWAIT P1, [R0+URZ+0xa0], R2 ;  /* 0x0000a002000075a7 */ /* 0x0022a400080211ff */
[----:B--2---:R-:W-:Y:S05]  /*7ef0*/  @!P1 NANOSLEEP.SYNCS 0x989680 ;  /* 0x009896800000995d */ /* 0x004fea0003900000 */
[----:B------:R-:W2:Y:S02]  /*7f00*/  @!P1 SYNCS.PHASECHK.TRANS64 P1, [R0+URZ+0xa0], R2 ;  /* 0x0000a002000095a7 */ /* 0x000ea400080210ff */
[----:B--2---:R-:W-:Y:S05]  /*7f10*/  @!P1 BRA `(.L_x_62) ;  /* 0xfffffffc00f09947 */ /* 0x004fea000383ffff */
[----:B------:R-:W-:Y:S05]  /*7f20*/  BRA `(.L_x_143) ;  /* 0xffffffb800247947 */ /* 0x000fea000383ffff */
.L_x_63:
[----:B------:R-:W-:-:S07]  /*7f30*/  MOV R2, UR46 ;  /* 0x0000002e00027c02 */ /* 0x000fce0008000f00 */
.L_x_144:
[----:B-1----:R1:W2:Y:S02]  /*7f40*/  SYNCS.PHASECHK.TRANS64.TRYWAIT P0, [R2+URZ+0xe0], R0 ;  /* 0x0000e000020075a7 */ /* 0x0022a400080011ff */
[----:B--2---:R-:W-:Y:S05]  /*7f50*/  @!P0 NANOSLEEP.SYNCS 0x989680 ;  /* 0x009896800000895d */ /* 0x004fea0003900000 */
[----:B------:R-:W2:Y:S02]  /*7f60*/  @!P0 SYNCS.PHASECHK.TRANS64 P0, [R2+URZ+0xe0], R0 ;  /* 0x0000e000020085a7 */ /* 0x000ea400080010ff */
[----:B--2---:R-:W-:Y:S05]  /*7f70*/  @!P0 BRA `(.L_x_144) ;  /* 0xfffffffc00f08947 */ /* 0x004fea000383ffff */
[----:B------:R-:W-:Y:S05]  /*7f80*/  BRA `(.L_x_145) ;  /* 0xffffffb800747947 */ /* 0x000fea000383ffff */
.L_x_66:
[----:B------:R-:W-:Y:S07]  /*7f90*/  MOV R0, UR7 ;  /* 0x0000000700007c02 */ /* 0x000fee0008000f00 */
.L_x_146:
[----:B-1----:R1:W2:Y:S02]  /*7fa0*/  SYNCS.PHASECHK.TRANS64.TRYWAIT P0, [R0+URZ], R2 ;  /* 0x00000002000075a7 */ /* 0x0022a400080011ff */
[----:B--2---:R-:W-:Y:S05]  /*7fb0*/  @!P0 NANOSLEEP.SYNCS 0x989680 ;  /* 0x009896800000895d */ /* 0x004fea0003900000 */
[----:B------:R-:W2:Y:S02]  /*7fc0*/  @!P0 SYNCS.PHASECHK.TRANS64 P0, [R0+URZ], R2 ;  /* 0x00000002000085a7 */ /* 0x000ea400080010ff */
[----:B--2---:R-:W-:Y:S05]  /*7fd0*/  @!P0 BRA `(.L_x_146) ;  /* 0xfffffffc00f08947 */ /* 0x004fea000383ffff */
[----:B------:R-:W-:Y:S05]  /*7fe0*/  BRA `(.L_x_65) ;  /* 0xffffffb800907947 */ /* 0x000fea000383ffff */
.L_x_69:
[----:B------:R-:W-:-:S07]  /*7ff0*/  MOV R0, UR4 ;  /* 0x0000000400007c02 */ /* 0x000fce0008000f00 */
.L_x_147:
[----:B--2---:R2:W4:Y:S02]  /*8000*/  SYNCS.PHASECHK.TRANS64.TRYWAIT P0, [R0+URZ], R2 ;  /* 0x00000002000075a7 */ /* 0x00452400080011ff */
[----:B----4-:R-:W-:Y:S05]  /*8010*/  @!P0 NANOSLEEP.SYNCS 0x989680 ;  /* 0x009896800000895d */ /* 0x010fea0003900000 */
[----:B------:R-:W4:Y:S02]  /*8020*/  @!P0 SYNCS.PHASECHK.TRANS64 P0, [R0+URZ], R2 ;  /* 0x00000002000085a7 */ /* 0x000f2400080010ff */
[----:B----4-:R-:W-:Y:S05]  /*8030*/  @!P0 BRA `(.L_x_147) ;  /* 0xfffffffc00f08947 */ /* 0x010fea000383ffff */
[----:B------:R-:W-:Y:S05]  /*8040*/  BRA `(.L_x_148) ;  /* 0xffffffbc00bc7947 */ /* 0x000fea000383ffff */
.L_x_70:
[----:B------:R-:W-:-:S07]  /*8050*/  MOV R0, UR5 ;  /* 0x0000000500007c02 */ /* 0x000fce0008000f00 */
.L_x_149:
[----:B-1----:R1:W2:Y:S02]  /*8060*/  SYNCS.PHASECHK.TRANS64.TRYWAIT P0, [R0+URZ], R3 ;  /* 0x00000003000075a7 */ /* 0x0022a400080011ff */
[----:B--2---:R-:W-:Y:S05]  /*8070*/  @!P0 NANOSLEEP.SYNCS 0x989680 ;  /* 0x009896800000895d */ /* 0x004fea0003900000 */
[----:B------:R-:W2:Y:S02]  /*8080*/  @!P0 SYNCS.PHASECHK.TRANS64 P0, [R0+URZ], R3 ;  /* 0x00000003000085a7 */ /* 0x000ea400080010ff */
[----:B--2---:R-:W-:Y:S05]  /*8090*/  @!P0 BRA `(.L_x_149) ;  /* 0xfffffffc00f08947 */ /* 0x004fea000383ffff */
[----:B------:R-:W-:Y:S05]  /*80a0*/  BRA `(.L_x_150) ;  /* 0xffffffbc00c87947 */ /* 0x000fea000383ffff */
.L_x_71:
[----:B------:R-:W-:-:S07]  /*80b0*/  MOV R0, UR5 ;  /* 0x0000000500007c02 */ /* 0x000fce0008000f00 */
.L_x_151:
[----:B-1----:R1:W2:Y:S02]  /*80c0*/  SYNCS.PHASECHK.TRANS64.TRYWAIT P0, [R0+URZ], R3 ;  /* 0x00000003000075a7 */ /* 0x0022a400080011ff */
[----:B--2---:R-:W-:Y:S05]  /*80d0*/  @!P0 NANOSLEEP.SYNCS 0x989680 ;  /* 0x009896800000895d */ /* 0x004fea0003900000 */
[----:B------:R-:W2:Y:S02]  /*80e0*/  @!P0 SYNCS.PHASECHK.TRANS64 P0, [R0+URZ], R3 ;  /* 0x00000003000085a7 */ /* 0x000ea400080010ff */
[----:B--2---:R-:W-:Y:S05]  /*80f0*/  @!P0 BRA `(.L_x_151) ;  /* 0xfffffffc00f08947 */ /* 0x004fea000383ffff */
[----:B------:R-:W-:Y:S05]  /*8100*/  BRA `(.L_x_152) ;  /* 0xffffffbc00d47947 */ /* 0x000fea000383ffff */
.L_x_72:
[----:B-1----:R-:W-:-:S07]  /*8110*/  MOV R0, UR4 ;  /* 0x0000000400007c02 */ /* 0x002fce0008000f00 */
.L_x_153:
[----:B-1----:R1:W2:Y:S02]  /*8120*/  SYNCS.PHASECHK.TRANS64.TRYWAIT P0, [R0+URZ], R2 ;  /* 0x00000002000075a7 */ /* 0x0022a400080011ff */
[----:B--2---:R-:W-:Y:S05]  /*8130*/  @!P0 NANOSLEEP.SYNCS 0x989680 ;  /* 0x009896800000895d */ /* 0x004fea0003900000 */
[----:B------:R-:W2:Y:S02]  /*8140*/  @!P0 SYNCS.PHASECHK.TRANS64 P0, [R0+URZ], R2 ;  /* 0x00000002000085a7 */ /* 0x000ea400080010ff */
[----:B--2---:R-:W-:Y:S05]  /*8150*/  @!P0 BRA `(.L_x_153) ;  /* 0xfffffffc00f08947 */ /* 0x004fea000383ffff */
[----:B------:R-:W-:Y:S05]  /*8160*/  BRA `(.L_x_154) ;  /* 0xffffffbc00e07947 */ /* 0x000fea000383ffff */
.L_x_77:
[----:B---3--:R3:W1:Y:S02]  /*8170*/  SYNCS.PHASECHK.TRANS64.TRYWAIT P0, [R12+URZ+0xa0], R0 ;  /* 0x0000a0000c0075a7 */ /* 0x00866400080011ff */
[----:B-1----:R-:W-:Y:S05]  /*8180*/  @!P0 NANOSLEEP.SYNCS 0x989680 ;  /* 0x009896800000895d */ /* 0x002fea0003900000 */
[----:B------:R-:W1:Y:S02]  /*8190*/  @!P0 SYNCS.PHASECHK.TRANS64 P0, [R12+URZ+0xa0], R0 ;  /* 0x0000a0000c0085a7 */ /* 0x000e6400080010ff */
[----:B-1----:R-:W-:Y:S05]  /*81a0*/  @!P0 BRA `(.L_x_77) ;  /* 0xfffffffc00f08947 */ /* 0x002fea000383ffff */
[----:B------:R-:W-:Y:S05]  /*81b0*/  BRA `(.L_x_155) ;  /* 0xffffffc000f07947 */ /* 0x000fea000383ffff */
.L_x_80:
[----:B-1----:R-:W-:Y:S07]  /*81c0*/  MOV R0, UR24 ;  /* 0x0000001800007c02 */ /* 0x002fee0008000f00 */
.L_x_156:
[----:B-1----:R1:W2:Y:S02]  /*81d0*/  SYNCS.PHASECHK.TRANS64.TRYWAIT P2, [R0+URZ+0x98], R6 ;  /* 0x00009806000075a7 */ /* 0x0022a400080411ff */
[----:B--2---:R-:W-:Y:S05]  /*81e0*/  @!P2 NANOSLEEP.SYNCS 0x989680 ;  /* 0x009896800000a95d */ /* 0x004fea0003900000 */
[----:B------:R-:W2:Y:S02]  /*81f0*/  @!P2 SYNCS.PHASECHK.TRANS64 P2, [R0+URZ+0x98], R6 ;  /* 0x000098060000a5a7 */ /* 0x000ea400080410ff */
[----:B--2---:R-:W-:Y:S05]  /*8200*/  @!P2 BRA `(.L_x_156) ;  /* 0xfffffffc00f0a947 */ /* 0x004fea000383ffff */
[----:B------:R-:W-:Y:S05]  /*8210*/  BRA `(.L_x_79) ;  /* 0xffffffc800547947 */ /* 0x000fea000383ffff */
.L_x_83:
[----:B------:R-:W-:Y:S07]  /*8220*/  MOV R0, UR4 ;  /* 0x0000000400007c02 */ /* 0x000fee0008000f00 */
.L_x_157:
[----:B-1----:R1:W2:Y:S02]  /*8230*/  SYNCS.PHASECHK.TRANS64.TRYWAIT P0, [R0+URZ+0x78], R9 ;  /* 0x00007809000075a7 */ /* 0x0022a400080011ff */
[----:B--2---:R-:W-:Y:S05]  /*8240*/  @!P0 NANOSLEEP.SYNCS 0x989680 ;  /* 0x009896800000895d */ /* 0x004fea0003900000 */
[----:B------:R-:W2:Y:S02]  /*8250*/  @!P0 SYNCS.PHASECHK.TRANS64 P0, [R0+URZ+0x78], R9 ;  /* 0x00007809000085a7 */ /* 0x000ea400080010ff */
[----:B--2---:R-:W-:Y:S05]  /*8260*/  @!P0 BRA `(.L_x_157) ;  /* 0xfffffffc00f08947 */ /* 0x004fea000383ffff */
[----:B------:R-:W-:Y:S05]  /*8270*/  BRA `(.L_x_158) ;  /* 0xffffffc800b47947 */ /* 0x000fea000383ffff */
.L_x_84:
[----:B------:R-:W-:Y:S07]  /*8280*/  MOV R6, UR5 ;  /* 0x0000000500067c02 */ /* 0x000fee0008000f00 */
.L_x_159:
[----:B-1----:R1:W2:Y:S02]  /*8290*/  SYNCS.PHASECHK.TRANS64.TRYWAIT P0, [R6+URZ+0x78], R0 ;  /* 0x00007800060075a7 */ /* 0x0022a400080011ff */
[----:B--2---:R-:W-:Y:S05]  /*82a0*/  @!P0 NANOSLEEP.SYNCS 0x989680 ;  /* 0x009896800000895d */ /* 0x004fea0003900000 */
[----:B------:R-:W2:Y:S02]  /*82b0*/  @!P0 SYNCS.PHASECHK.TRANS64 P0, [R6+URZ+0x78], R0 ;  /* 0x00007800060085a7 */ /* 0x000ea400080010ff */
[----:B--2---:R-:W-:Y:S05]  /*82c0*/  @!P0 BRA `(.L_x_159) ;  /* 0xfffffffc00f08947 */ /* 0x004fea000383ffff */
[----:B------:R-:W-:Y:S05]  /*82d0*/  BRA `(.L_x_160) ;  /* 0xffffffcc00107947 */ /* 0x000fea000383ffff */
.L_x_86:
[----:B------:R-:W-:-:S07]  /*82e0*/  MOV R0, UR4 ;  /* 0x0000000400007c02 */ /* 0x000fce0008000f00 */
.L_x_161:
[----:B-1----:R1:W2:Y:S02]  /*82f0*/  SYNCS.PHASECHK.TRANS64.TRYWAIT P0, [R0+URZ], R2 ;  /* 0x00000002000075a7 */ /* 0x0022a400080011ff */
[----:B--2---:R-:W-:Y:S05]  /*8300*/  @!P0 NANOSLEEP.SYNCS 0x989680 ;  /* 0x009896800000895d */ /* 0x004fea0003900000 */
[----:B------:R-:W2:Y:S02]  /*8310*/  @!P0 SYNCS.PHASECHK.TRANS64 P0, [R0+URZ], R2 ;  /* 0x00000002000085a7 */ /* 0x000ea400080010ff */
[----:B--2---:R-:W-:Y:S05]  /*8320*/  @!P0 BRA `(.L_x_161) ;  /* 0xfffffffc00f08947 */ /* 0x004fea000383ffff */
[----:B------:R-:W-:Y:S05]  /*8330*/  BRA `(.L_x_162) ;  /* 0xffffffcc00a07947 */ /* 0x000fea000383ffff */
.L_x_87:
[----:B------:R-:W-:-:S07]  /*8340*/  MOV R0, UR5 ;  /* 0x0000000500007c02 */ /* 0x000fce0008000f00 */
.L_x_163:
[----:B-1----:R1:W2:Y:S02]  /*8350*/  SYNCS.PHASECHK.TRANS64.TRYWAIT P0, [R0+URZ], R2 ;  /* 0x00000002000075a7 */ /* 0x0022a400080011ff */
[----:B--2---:R-:W-:Y:S05]  /*8360*/  @!P0 NANOSLEEP.SYNCS 0x989680 ;  /* 0x009896800000895d */ /* 0x004fea0003900000 */
[----:B------:R-:W2:Y:S02]  /*8370*/  @!P0 SYNCS.PHASECHK.TRANS64 P0, [R0+URZ], R2 ;  /* 0x00000002000085a7 */ /* 0x000ea400080010ff */
[----:B--2---:R-:W-:Y:S05]  /*8380*/  @!P0 BRA `(.L_x_163) ;  /* 0xfffffffc00f08947 */ /* 0x004fea000383ffff */
[----:B------:R-:W-:Y:S05]  /*8390*/  BRA `(.L_x_164) ;  /* 0xffffffcc00ac7947 */ /* 0x000fea000383ffff */
.L_x_89:
[----:B-1----:R1:W2:Y:S02]  /*83a0*/  SYNCS.PHASECHK.TRANS64.TRYWAIT P0, [R0+URZ+0xa0], R2 ;  /* 0x0000a002000075a7 */ /* 0x0022a400080011ff */
[----:B--2---:R-:W-:Y:S05]  /*83b0*/  @!P0 NANOSLEEP.SYNCS 0x989680 ;  /* 0x009896800000895d */ /* 0x004fea0003900000 */
[----:B------:R-:W2:Y:S02]  /*83c0*/  @!P0 SYNCS.PHASECHK.TRANS64 P0, [R0+URZ+0xa0], R2 ;  /* 0x0000a002000085a7 */ /* 0x000ea400080010ff */
[----:B--2---:R-:W-:Y:S05]  /*83d0*/  @!P0 BRA `(.L_x_89) ;  /* 0xfffffffc00f08947 */ /* 0x004fea000383ffff */
[----:B------:R-:W-:Y:S05]  /*83e0*/  BRA `(.L_x_165) ;  /* 0xffffffd000987947 */ /* 0x000fea000383ffff */
.L_x_99:
[----:B-1----:R1:W3:Y:S02]  /*83f0*/  SYNCS.PHASECHK.TRANS64.TRYWAIT P1, [R2+URZ+0x60], R4 ;  /* 0x00006004020075a7 */ /* 0x0022e400080211ff */
[----:B---3--:R-:W-:Y:S05]  /*8400*/  @!P1 NANOSLEEP.SYNCS 0x989680 ;  /* 0x009896800000995d */ /* 0x008fea0003900000 */
[----:B------:R-:W3:Y:S02]  /*8410*/  @!P1 SYNCS.PHASECHK.TRANS64 P1, [R2+URZ+0x60], R4 ;  /* 0x00006004020095a7 */ /* 0x000ee400080210ff */
[----:B---3--:R-:W-:Y:S05]  /*8420*/  @!P1 BRA `(.L_x_99) ;  /* 0xfffffffc00f09947 */ /* 0x008fea000383ffff */
[----:B------:R-:W-:Y:S05]  /*8430*/  BRA `(.L_x_98) ;  /* 0xffffffe000087947 */ /* 0x000fea000383ffff */
.L_x_101:
[----:B-1----:R1:W2:Y:S02]  /*8440*/  SYNCS.PHASECHK.TRANS64.TRYWAIT P0, [R27+URZ+0xc0], R3 ;  /* 0x0000c0031b0075a7 */ /* 0x0022a400080011ff */
[----:B--2---:R-:W-:Y:S05]  /*8450*/  @!P0 NANOSLEEP.SYNCS 0x989680 ;  /* 0x009896800000895d */ /* 0x004fea0003900000 */
[----:B------:R-:W2:Y:S02]  /*8460*/  @!P0 SYNCS.PHASECHK.TRANS64 P0, [R27+URZ+0xc0], R3 ;  /* 0x0000c0031b0085a7 */ /* 0x000ea400080010ff */
[----:B--2---:R-:W-:Y:S05]  /*8470*/  @!P0 BRA `(.L_x_101) ;  /* 0xfffffffc00f08947 */ /* 0x004fea000383ffff */
[----:B------:R-:W-:Y:S05]  /*8480*/  BRA `(.L_x_100) ;  /* 0xffffffe000587947 */ /* 0x000fea000383ffff */
.L_x_112:
[----:B-1----:R1:W2:Y:S02]  /*8490*/  SYNCS.PHASECHK.TRANS64.TRYWAIT P0, [R2+URZ+0x60], R63 ;  /* 0x0000603f020075a7 */ /* 0x0022a400080011ff */
[----:B--2---:R-:W-:Y:S05]  /*84a0*/  @!P0 NANOSLEEP.SYNCS 0x989680 ;  /* 0x009896800000895d */ /* 0x004fea0003900000 */
[----:B------:R-:W2:Y:S02]  /*84b0*/  @!P0 SYNCS.PHASECHK.TRANS64 P0, [R2+URZ+0x60], R63 ;  /* 0x0000603f020085a7 */ /* 0x000ea400080010ff */
[----:B--2---:R-:W-:Y:S05]  /*84c0*/  @!P0 BRA `(.L_x_112) ;  /* 0xfffffffc00f08947 */ /* 0x004fea000383ffff */
[----:B------:R-:W-:Y:S05]  /*84d0*/  BRA `(.L_x_111) ;  /* 0xffffffe8006c7947 */ /* 0x000fea000383ffff */
        .weak           $__internal_0_$__cuda_sm10x_tcgen05_guardrail_trap_col_being_dealloced_not_returned_by_alloc
        .type           $__internal_0_$__cuda_sm10x_tcgen05_guardrail_trap_col_being_dealloced_not_returned_by_alloc,@function
        .size           $__internal_0_$__cuda_sm10x_tcgen05_guardrail_trap_col_being_dealloced_not_returned_by_alloc,($__internal_1_$__cuda_sm10x_tcgen05_guardrail_trap_phase_invalid_during_alloc - $__internal_0_$__cuda_sm10x_tcgen05_guardrail_trap_col_being_dealloced_not_returned_by_alloc)
$__internal_0_$__cuda_sm10x_tcgen05_guardrail_trap_col_being_dealloced_not_returned_by_alloc:
[----:B------:R-:W-:Y:S05]  /*84e0*/  BPT.TRAP 0x1 ;  /* 0x000000040000795c */ /* 0x000fea0000300000 */
[----:B------:R-:W-:-:S04]  /*84f0*/  HFMA2 R3, -RZ, RZ, 0, 0 ;  /* 0x00000000ff037431 */ /* 0x000fc800000001ff */
[----:B------:R-:W-:Y:S05]  /*8500*/  RET.REL.NODEC R2 `(_ZN7cutlass13device_kernelINS_4gemm6kernel13GemmUniversalIN4cute5tupleIJiiiiEEENS1_10collective13CollectiveMmaINS1_35MainloopSm100TmaUmmaWarpSpecializedILi6ELi2ELi4ENS5_IJNS4_1CILi1EEENSA_ILi4EEESB_EEEEENS5_IJNSA_ILi64EEESF_NSA_ILi128EEEEEENS_6half_tENS5_IJlSB_lEEESI_SJ_NS4_8TiledMMAINS4_8MMA_AtomIJNS4_20SM100_MMA_F16BF16_SSISI_SI_fLi64ELi64ELNS4_4UMMA5MajorE0ELSO_0ELNSN_7ScaleInE0ELSP_0EEEEEENS4_6LayoutINS5_IJSB_SB_SB_EEENS5_IJNSA_ILi0EEESU_SU_EEEEENS5_IJNS4_10UnderscoreESX_SX_EEEEENS4_23SM90_TMA_LOAD_MULTICASTENS4_14ComposedLayoutINS4_7SwizzleILi3ELi4ELi3EEENS4_18smem_ptr_flag_bitsILi16EEENSS_INS5_IJNSA_ILi8EEESF_EEENS5_IJSF_SB_EEEEEEEvNS4_8identityENS4_13SM90_TMA_LOADES1A_vS1B_EENS_8epilogue10collective18CollectiveEpilogueINS1E_23Sm100TmaWarpSpecializedILi3ELi2ELi16ELb1ELb0EEEJSH_NS5_IJNSS_ISF_SB_EENSS_INSA_ILi32EEESB_EEEEESI_SJ_SI_SJ_NS1E_6fusion15FusionCallbacksIS1I_NS1N_17LinearCombinationISI_fSI_fLNS_15FloatRoundStyleE2EEESH_S1M_JEEENS4_5SM1004TMEM4LOAD26SM100_TMEM_LOAD_16dp256b4xES1C_NS11_INS12_ILi2ELi4ELi3EEES15_NSS_INS5_IJS16_S1K_EEENS5_IJS1K_SB_EEEEEEENS4_17SM75_U32x4_LDSM_NENS4_14SM90_TMA_STOREES21_NS4_17SM90_U32x4_STSM_NENS4_39AutoVectorizingCopyWithAssumedAlignmentILi128EEEEEEvvEEEEvNT_6ParamsE) ;  /* 0xffffff7802bc7950 */ /* 0x000fea0003c3ffff */
        .weak           $__internal_1_$__cuda_sm10x_tcgen05_guardrail_trap_phase_invalid_during_alloc
        .type           $__internal_1_$__cuda_sm10x_tcgen05_guardrail_trap_phase_invalid_during_alloc,@function
        .size           $__internal_1_$__cuda_sm10x_tcgen05_guardrail_trap_phase_invalid_during_alloc,($__internal_2_$__cuda_sm10x_tcgen05_guardrail_trap_unallocated_columns_being_dealloced - $__internal_1_$__cuda_sm10x_tcgen05_guardrail_trap_phase_invalid_during_alloc)
$__internal_1_$__cuda_sm10x_tcgen05_guardrail_trap_phase_invalid_during_alloc:
[----:B------:R-:W-:Y:S05]  /*8510*/  BPT.TRAP 0x1 ;  /* 0x000000040000795c */ /* 0x000fea0000300000 */
[----:B------:R-:W-:-:S04]  /*8520*/  MOV R5, 0x0 ;  /* 0x0000000000057802 */ /* 0x000fc80000000f00 */
[----:B------:R-:W-:Y:S05]  /*8530*/  RET.REL.NODEC R4 `(_ZN7cutlass13device_kernelINS_4gemm6kernel13GemmUniversalIN4cute5tupleIJiiiiEEENS1_10collective13CollectiveMmaINS1_35MainloopSm100TmaUmmaWarpSpecializedILi6ELi2ELi4ENS5_IJNS4_1CILi1EEENSA_ILi4EEESB_EEEEENS5_IJNSA_ILi64EEESF_NSA_ILi128EEEEEENS_6half_tENS5_IJlSB_lEEESI_SJ_NS4_8TiledMMAINS4_8MMA_AtomIJNS4_20SM100_MMA_F16BF16_SSISI_SI_fLi64ELi64ELNS4_4UMMA5MajorE0ELSO_0ELNSN_7ScaleInE0ELSP_0EEEEEENS4_6LayoutINS5_IJSB_SB_SB_EEENS5_IJNSA_ILi0EEESU_SU_EEEEENS5_IJNS4_10UnderscoreESX_SX_EEEEENS4_23SM90_TMA_LOAD_MULTICASTENS4_14ComposedLayoutINS4_7SwizzleILi3ELi4ELi3EEENS4_18smem_ptr_flag_bitsILi16EEENSS_INS5_IJNSA_ILi8EEESF_EEENS5_IJSF_SB_EEEEEEEvNS4_8identityENS4_13SM90_TMA_LOADES1A_vS1B_EENS_8epilogue10collective18CollectiveEpilogueINS1E_23Sm100TmaWarpSpecializedILi3ELi2ELi16ELb1ELb0EEEJSH_NS5_IJNSS_ISF_SB_EENSS_INSA_ILi32EEESB_EEEEESI_SJ_SI_SJ_NS1E_6fusion15FusionCallbacksIS1I_NS1N_17LinearCombinationISI_fSI_fLNS_15FloatRoundStyleE2EEESH_S1M_JEEENS4_5SM1004TMEM4LOAD26SM100_TMEM_LOAD_16dp256b4xES1C_NS11_INS12_ILi2ELi4ELi3EEES15_NSS_INS5_IJS16_S1K_EEENS5_IJS1K_SB_EEEEEEENS4_17SM75_U32x4_LDSM_NENS4_14SM90_TMA_STOREES21_NS4_17SM90_U32x4_STSM_NENS4_39AutoVectorizingCopyWithAssumedAlignmentILi128EEEEEEvvEEEEvNT_6ParamsE) ;  /* 0xffffff7804b07950 */ /* 0x000fea0003c3ffff */
        .weak           $__internal_2_$__cuda_sm10x_tcgen05_guardrail_trap_unallocated_columns_being_dealloced
        .type           $__internal_2_$__cuda_sm10x_tcgen05_guardrail_trap_unallocated_columns_being_dealloced,@function
        .size           $__internal_2_$__cuda_sm10x_tcgen05_guardrail_trap_unallocated_columns_being_dealloced,(.L_x_167 - $__internal_2_$__cuda_sm10x_tcgen05_guardrail_trap_unallocated_columns_being_dealloced)
$__internal_2_$__cuda_sm10x_tcgen05_guardrail_trap_unallocated_columns_being_dealloced:
[----:B------:R-:W-:Y:S05]  /*8540*/  BPT.TRAP 0x1 ;  /* 0x000000040000795c */ /* 0x000fea0000300000 */
[----:B------:R-:W-:-:S04]  /*8550*/  HFMA2 R3, -RZ, RZ, 0, 0 ;  /* 0x00000000ff037431 */ /* 0x000fc800000001ff */
[----:B------:R-:W-:Y:S05]  /*8560*/  RET.REL.NODEC R2 `(_ZN7cutlass13device_kernelINS_4gemm6kernel13GemmUniversalIN4cute5tupleIJiiiiEEENS1_10collective13CollectiveMmaINS1_35MainloopSm100TmaUmmaWarpSpecializedILi6ELi2ELi4ENS5_IJNS4_1CILi1EEENSA_ILi4EEESB_EEEEENS5_IJNSA_ILi64EEESF_NSA_ILi128EEEEEENS_6half_tENS5_IJlSB_lEEESI_SJ_NS4_8TiledMMAINS4_8MMA_AtomIJNS4_20SM100_MMA_F16BF16_SSISI_SI_fLi64ELi64ELNS4_4UMMA5MajorE0ELSO_0ELNSN_7ScaleInE0ELSP_0EEEEEENS4_6LayoutINS5_IJSB_SB_SB_EEENS5_IJNSA_ILi0EEESU_SU_EEEEENS5_IJNS4_10UnderscoreESX_SX_EEEEENS4_23SM90_TMA_LOAD_MULTICASTENS4_14ComposedLayoutINS4_7SwizzleILi3ELi4ELi3EEENS4_18smem_ptr_flag_bitsILi16EEENSS_INS5_IJNSA_ILi8EEESF_EEENS5_IJSF_SB_EEEEEEEvNS4_8identityENS4_13SM90_TMA_LOADES1A_vS1B_EENS_8epilogue10collective18CollectiveEpilogueINS1E_23Sm100TmaWarpSpecializedILi3ELi2ELi16ELb1ELb0EEEJSH_NS5_IJNSS_ISF_SB_EENSS_INSA_ILi32EEESB_EEEEESI_SJ_SI_SJ_NS1E_6fusion15FusionCallbacksIS1I_NS1N_17LinearCombinationISI_fSI_fLNS_15FloatRoundStyleE2EEESH_S1M_JEEENS4_5SM1004TMEM4LOAD26SM100_TMEM_LOAD_16dp256b4xES1C_NS11_INS12_ILi2ELi4ELi3EEES15_NSS_INS5_IJS16_S1K_EEENS5_IJS1K_SB_EEEEEEENS4_17SM75_U32x4_LDSM_NENS4_14SM90_TMA_STOREES21_NS4_17SM90_U32x4_STSM_NENS4_39AutoVectorizingCopyWithAssumedAlignmentILi128EEEEEEvvEEEEvNT_6ParamsE) ;  /* 0xffffff7802a47950 */ /* 0x000fea0003c3ffff */
.L_x_166:
[----:B------:R-:W-:-:S00]  /*8570*/  BRA `(.L_x_166) ;  /* 0xfffffffc00fc7947 */ /* 0x000fc0000383ffff */
[----:B------:R-:W-:-:S00]  /*8580*/  NOP ;  /* 0x0000000000007918 */ /* 0x000fc00000000000 */
[----:B------:R-:W-:-:S00]  /*8590*/  NOP ;  /* 0x0000000000007918 */ /* 0x000fc00000000000 */
[----:B------:R-:W-:-:S00]  /*85a0*/  NOP ;  /* 0x0000000000007918 */ /* 0x000fc00000000000 */
[----:B------:R-:W-:-:S00]  /*85b0*/  NOP ;  /* 0x0000000000007918 */ /* 0x000fc00000000000 */
[----:B------:R-:W-:-:S00]  /*85c0*/  NOP ;  /* 0x0000000000007918 */ /* 0x000fc00000000000 */
[----:B------:R-:W-:-:S00]  /*85d0*/  NOP ;  /* 0x0000000000007918 */ /* 0x000fc00000000000 */
[----:B------:R-:W-:-:S00]  /*85e0*/  NOP ;  /* 0x0000000000007918 */ /* 0x000fc00000000000 */
[----:B------:R-:W-:-:S00]  /*85f0*/  NOP ;  /* 0x0000000000007918 */ /* 0x000fc00000000000 */
.L_x_167:


//--------------------- .nv.global.init           --------------------------
	.section	.nv.global.init,"aw",@progbits
.nv.global.init:
	.type		$str$27,@object
	.size		$str$27,($str$28 - $str$27)
$str$27:
        /*0000*/ 	.byte	0x28, 0x61, 0x64, 0x64, 0x72, 0x65, 0x73, 0x73, 0x20, 0x26, 0x20, 0x6d, 0x61, 0x73, 0x6b, 0x29
        /*0010*/ 	.byte	0x20, 0x3d, 0x3d, 0x20, 0x30, 0x00
	.type		$str$28,@object
	.size		$str$28,($str$26 - $str$28)
$str$28:
        /*0016*/ 	.byte	0x2f, 0x74, 0x6d, 0x70, 0x2f, 0x63, 0x75, 0x74, 0x6c, 0x61, 0x73, 0x73, 0x5f, 0x73, 0x77, 0x65
        /*0026*/ 	.byte	0x65, 0x70, 0x5f, 0x73, 0x72, 0x63, 0x2f, 0x69, 0x6e, 0x63, 0x6c, 0x75, 0x64, 0x65, 0x2f, 0x63
        /*0036*/ 	.byte	0x75, 0x74, 0x65, 0x2f, 0x70, 0x6f, 0x69, 0x6e, 0x74, 0x65, 0x72, 0x5f, 0x66, 0x6c, 0x61, 0x67
        /*0046*/ 	.byte	0x67, 0x65, 0x64, 0x2e, 0x68, 0x70, 0x70, 0x00
	.type		$str$26,@object
	.size		$str$26,($str$25 - $str$26)
$str$26:
        /*004e*/ 	.byte	0x2f, 0x74, 0x6d, 0x70, 0x2f, 0x63, 0x75, 0x74, 0x6c, 0x61, 0x73, 0x73, 0x5f, 0x73, 0x77, 0x65
        /*005e*/ 	.byte	0x65, 0x70, 0x5f, 0x73, 0x72, 0x63, 0x2f, 0x69, 0x6e, 0x63, 0x6c, 0x75, 0x64, 0x65, 0x2f, 0x63
        /*006e*/ 	.byte	0x75, 0x74, 0x65, 0x2f, 0x61, 0x74, 0x6f, 0x6d, 0x2f, 0x63, 0x6f, 0x70, 0x79, 0x5f, 0x74, 0x72
        /*007e*/ 	.byte	0x61, 0x69, 0x74, 0x73, 0x5f, 0x73, 0x6d, 0x31, 0x30, 0x30, 0x2e, 0x68, 0x70, 0x70, 0x00
	.type		$str$25,@object
	.size		$str$25,(__unnamed_1 - $str$25)
$str$25:
        /*008d*/ 	.byte	0x28, 0x28, 0x75, 0x69, 0x6e, 0x74, 0x33, 0x32, 0x5f, 0x74, 0x28, 0x74, 0x68, 0x72, 0x65, 0x61
        /*009d*/ 	.byte	0x64, 0x49, 0x64, 0x78, 0x2e, 0x78, 0x29, 0x20, 0x2f, 0x20, 0x33, 0x32, 0x29, 0x20, 0x25, 0x20
        /*00ad*/ 	.byte	0x34, 0x29, 0x20, 0x3d, 0x3d, 0x20, 0x28, 0x28, 0x28, 0x74, 0x6d, 0x65, 0x6d, 0x5f, 0x61, 0x64
        /*00bd*/ 	.byte	0x64, 0x72, 0x20, 0x3e, 0x3e, 0x20, 0x31, 0x36, 0x29, 0x20, 0x2f, 0x20, 0x33, 0x32, 0x29, 0x20
        /*00cd*/ 	.byte	0x25, 0x20, 0x34, 0x29, 0x00
	.type		__unnamed_1,@object
	.size		__unnamed_1,(__unnamed_2 - __unnamed_1)
__unnamed_1:
        /*00d2*/ 	.byte	0x61, 0x75, 0x74, 0x6f, 0x20, 0x63, 0x75, 0x74, 0x65, 0x3a, 0x3a, 0x61, 0x73, 0x5f, 0x70, 0x6f
        /* <DEDUP_REMOVED lines=24> */
        /*0262*/ 	.byte	0x3e, 0x3e, 0x3e, 0x5d, 0x00
	.type		__unnamed_2,@object
	.size		__unnamed_2,(.L_2 - __unnamed_2)
__unnamed_2:
        /* <DEDUP_REMOVED lines=46> */
.L_2:


//--------------------- .nv.shared._ZN7cutlass13device_kernelINS_4gemm6kernel13GemmUniversalIN4cute5tupleIJiiiiEEENS1_10collective13CollectiveMmaINS1_35MainloopSm100TmaUmmaWarpSpecializedILi6ELi2ELi4ENS5_IJNS4_1CILi1EEENSA_ILi4EEESB_EEEEENS5_IJNSA_ILi64EEESF_NSA_ILi128EEEEEENS_6half_tENS5_IJlSB_lEEESI_SJ_NS4_8TiledMMAINS4_8MMA_AtomIJNS4_20SM100_MMA_F16BF16_SSISI_SI_fLi64ELi64ELNS4_4UMMA5MajorE0ELSO_0ELNSN_7ScaleInE0ELSP_0EEEEEENS4_6LayoutINS5_IJSB_SB_SB_EEENS5_IJNSA_ILi0EEESU_SU_EEEEENS5_IJNS4_10UnderscoreESX_SX_EEEEENS4_23SM90_TMA_LOAD_MULTICASTENS4_14ComposedLayoutINS4_7SwizzleILi3ELi4ELi3EEENS4_18smem_ptr_flag_bitsILi16EEENSS_INS5_IJNSA_ILi8EEESF_EEENS5_IJSF_SB_EEEEEEEvNS4_8identityENS4_13SM90_TMA_LOADES1A_vS1B_EENS_8epilogue10collective18CollectiveEpilogueINS1E_23Sm100TmaWarpSpecializedILi3ELi2ELi16ELb1ELb0EEEJSH_NS5_IJNSS_ISF_SB_EENSS_INSA_ILi32EEESB_EEEEESI_SJ_SI_SJ_NS1E_6fusion15FusionCallbacksIS1I_NS1N_17LinearCombinationISI_fSI_fLNS_15FloatRoundStyleE2EEESH_S1M_JEEENS4_5SM1004TMEM4LOAD26SM100_TMEM_LOAD_16dp256b4xES1C_NS11_INS12_ILi2ELi4ELi3EEES15_NSS_INS5_IJS16_S1K_EEENS5_IJS1K_SB_EEEEEEENS4_17SM75_U32x4_LDSM_NENS4_14SM90_TMA_STOREES21_NS4_17SM90_U32x4_STSM_NENS4_39AutoVectorizingCopyWithAssumedAlignmentILi128EEEEEEvvEEEEvNT_6ParamsE --------------------------
	.section	.nv.shared._ZN7cutlass13device_kernelINS_4gemm6kernel13GemmUniversalIN4cute5tupleIJiiiiEEENS1_10collective13CollectiveMmaINS1_35MainloopSm100TmaUmmaWarpSpecializedILi6ELi2ELi4ENS5_IJNS4_1CILi1EEENSA_ILi4EEESB_EEEEENS5_IJNSA_ILi64EEESF_NSA_ILi128EEEEEENS_6half_tENS5_IJlSB_lEEESI_SJ_NS4_8TiledMMAINS4_8MMA_AtomIJNS4_20SM100_MMA_F16BF16_SSISI_SI_fLi64ELi64ELNS4_4UMMA5MajorE0ELSO_0ELNSN_7ScaleInE0ELSP_0EEEEEENS4_6LayoutINS5_IJSB_SB_SB_EEENS5_IJNSA_ILi0EEESU_SU_EEEEENS5_IJNS4_10UnderscoreESX_SX_EEEEENS4_23SM90_TMA_LOAD_MULTICASTENS4_14ComposedLayoutINS4_7SwizzleILi3ELi4ELi3EEENS4_18smem_ptr_flag_bitsILi16EEENSS_INS5_IJNSA_ILi8EEESF_EEENS5_IJSF_SB_EEEEEEEvNS4_8identityENS4_13SM90_TMA_LOADES1A_vS1B_EENS_8epilogue10collective18CollectiveEpilogueINS1E_23Sm100TmaWarpSpecializedILi3ELi2ELi16ELb1ELb0EEEJSH_NS5_IJNSS_ISF_SB_EENSS_INSA_ILi32EEESB_EEEEESI_SJ_SI_SJ_NS1E_6fusion15FusionCallbacksIS1I_NS1N_17LinearCombinationISI_fSI_fLNS_15FloatRoundStyleE2EEESH_S1M_JEEENS4_5SM1004TMEM4LOAD26SM100_TMEM_LOAD_16dp256b4xES1C_NS11_INS12_ILi2ELi4ELi3EEES15_NSS_INS5_IJS16_S1K_EEENS5_IJS1K_SB_EEEEEEENS4_17SM75_U32x4_LDSM_NENS4_14SM90_TMA_STOREES21_NS4_17SM90_U32x4_STSM_NENS4_39AutoVectorizingCopyWithAssumedAlignmentILi128EEEEEEvvEEEEvNT_6ParamsE,"aw",@nobits
	.sectionflags	@""
	.align	16
	.zero		1024


//--------------------- .nv.shared.reserved.0     --------------------------
	.section	.nv.shared.reserved.0,"aw",@nobits
	.weak		__nv_reservedSMEM_offset_0_alias
	.size		__nv_reservedSMEM_offset_0_alias, 0, 64
	.other		__nv_reservedSMEM_offset_0_alias,@"STO_CUDA_RESERVED_SHARED STV_DEFAULT"
__nv_reservedSMEM_offset_0_alias:
	.zero		0
.nv.shared.reserved.0:
	.zero		64
	.weak		__nv_reservedSMEM_tcgen05_partition
	.type		__nv_reservedSMEM_tcgen05_partition,@object
	.size		__nv_reservedSMEM_tcgen05_partition,(.L_0 - __nv_reservedSMEM_tcgen05_partition)
__nv_reservedSMEM_tcgen05_partition:
	.zero		32
.L_0:


//--------------------- .nv.global                --------------------------
	.section	.nv.global,"aw",@nobits
.nv.global:
	.type		_ZN40_INTERNAL_f8fed3ec_4_k_cu_04ff37b0_198914cute1_E,@object
	.size		_ZN40_INTERNAL_f8fed3ec_4_k_cu_04ff37b0_198914cute1_E,(_ZN40_INTERNAL_f8fed3ec_4_k_cu_04ff37b0_198914cuda3std3__45__cpo6cbeginE - _ZN40_INTERNAL_f8fed3ec_4_k_cu_04ff37b0_198914cute1_E)
_ZN40_INTERNAL_f8fed3ec_4_k_cu_04ff37b0_198914cute1_E:
	.zero		1
	.type		_ZN40_INTERNAL_f8fed3ec_4_k_cu_04ff37b0_198914cuda3std3__45__cpo6cbeginE,@object
	.size		_ZN40_INTERNAL_f8fed3ec_4_k_cu_04ff37b0_198914cuda3std3__45__cpo6cbeginE,(_ZN40_INTERNAL_f8fed3ec_4_k_cu_04ff37b0_198914cuda3std3__48in_placeE - _ZN40_INTERNAL_f8fed3ec_4_k_cu_04ff37b0_198914cuda3std3__45__cpo6cbeginE)
_ZN40_INTERNAL_f8fed3ec_4_k_cu_04ff37b0_198914cuda3std3__45__cpo6cbeginE:
	.zero		1
	.type		_ZN40_INTERNAL_f8fed3ec_4_k_cu_04ff37b0_198914cuda3std3__48in_placeE,@object
	.size		_ZN40_INTERNAL_f8fed3ec_4_k_cu_04ff37b0_198914cuda3std3__48in_placeE,(_ZN40_INTERNAL_f8fed3ec_4_k_cu_04ff37b0_198914cuda3std6ranges3__45__cpo9iter_moveE - _ZN40_INTERNAL_f8fed3ec_4_k_cu_04ff37b0_198914cuda3std3__48in_placeE)
_ZN40_INTERNAL_f8fed3ec_4_k_cu_04ff37b0_198914cuda3std3__48in_placeE:
	.zero		1
	.type		_ZN40_INTERNAL_f8fed3ec_4_k_cu_04ff37b0_198914cuda3std6ranges3__45__cpo9iter_moveE,@object
	.size		_ZN40_INTERNAL_f8fed3ec_4_k_cu_04ff37b0_198914cuda3std6ranges3__45__cpo9iter_moveE,(_ZN40_INTERNAL_f8fed3ec_4_k_cu_04ff37b0_198914cuda3std3__45__cpo5beginE - _ZN40_INTERNAL_f8fed3ec_4_k_cu_04ff37b0_198914cuda3std6ranges3__45__cpo9iter_moveE)
_ZN40_INTERNAL_f8fed3ec_4_k_cu_04ff37b0_198914cuda3std6ranges3__45__cpo9iter_moveE:
	.zero		1
	.type		_ZN40_INTERNAL_f8fed3ec_4_k_cu_04ff37b0_198914cuda3std3__45__cpo5beginE,@object
	.size		_ZN40_INTERNAL_f8fed3ec_4_k_cu_04ff37b0_198914cuda3std3__45__cpo5beginE,(_ZN40_INTERNAL_f8fed3ec_4_k_cu_04ff37b0_198914cuda3std3__442_GLOBAL__N__f8fed3ec_4_k_cu_04ff37b0_198916ignoreE - _ZN40_INTERNAL_f8fed3ec_4_k_cu_04ff37b0_198914cuda3std3__45__cpo5beginE)
_ZN40_INTERNAL_f8fed3ec_4_k_cu_04ff37b0_198914cuda3std3__45__cpo5beginE:
	.zero		1
	.type		_ZN40_INTERNAL_f8fed3ec_4_k_cu_04ff37b0_198914cuda3std3__442_GLOBAL__N__f8fed3ec_4_k_cu_04ff37b0_198916ignoreE,@object
	.size		_ZN40_INTERNAL_f8fed3ec_4_k_cu_04ff37b0_198914cuda3std3__442_GLOBAL__N__f8fed3ec_4_k_cu_04ff37b0_198916ignoreE,(_ZN40_INTERNAL_f8fed3ec_4_k_cu_04ff37b0_198914cute7productE - _ZN40_INTERNAL_f8fed3ec_4_k_cu_04ff37b0_198914cuda3std3__442_GLOBAL__N__f8fed3ec_4_k_cu_04ff37b0_198916ignoreE)
_ZN40_INTERNAL_f8fed3ec_4_k_cu_04ff37b0_198914cuda3std3__442_GLOBAL__N__f8fed3ec_4_k_cu_04ff37b0_198916ignoreE:
	.zero		1
	.type		_ZN40_INTERNAL_f8fed3ec_4_k_cu_04ff37b0_198914cute7productE,@object
	.size		_ZN40_INTERNAL_f8fed3ec_4_k_cu_04ff37b0_198914cute7productE,(_ZN40_INTERNAL_f8fed3ec_4_k_cu_04ff37b0_198914cuda3std3__45__cpo3endE - _ZN40_INTERNAL_f8fed3ec_4_k_cu_04ff37b0_198914cute7productE)
_ZN40_INTERNAL_f8fed3ec_4_k_cu_04ff37b0_198914cute7productE:
	.zero		1
	.type		_ZN40_INTERNAL_f8fed3ec_4_k_cu_04ff37b0_198914cuda3std3__45__cpo3endE,@object
	.size		_ZN40_INTERNAL_f8fed3ec_4_k_cu_04ff37b0_198914cuda3std3__45__cpo3endE,(_ZN40_INTERNAL_f8fed3ec_4_k_cu_04ff37b0_198914cuda3std3__419piecewise_constructE - _ZN40_INTERNAL_f8fed3ec_4_k_cu_04ff37b0_198914cuda3std3__45__cpo3endE)
_ZN40_INTERNAL_f8fed3ec_4_k_cu_04ff37b0_198914cuda3std3__45__cpo3endE:
	.zero		1
	.type		_ZN40_INTERNAL_f8fed3ec_4_k_cu_04ff37b0_198914cuda3std3__419piecewise_constructE,@object
	.size		_ZN40_INTERNAL_f8fed3ec_4_k_cu_04ff37b0_198914cuda3std3__419piecewise_constructE,(_ZN40_INTERNAL_f8fed3ec_4_k_cu_04ff37b0_198914cuda3std3__45__cpo4cendE - _ZN40_INTERNAL_f8fed3ec_4_k_cu_04ff37b0_198914cuda3std3__419piecewise_constructE)
_ZN40_INTERNAL_f8fed3ec_4_k_cu_04ff37b0_198914cuda3std3__419piecewise_constructE:
	.zero		1
	.type		_ZN40_INTERNAL_f8fed3ec_4_k_cu_04ff37b0_198914cuda3std3__45__cpo4cendE,@object
	.size		_ZN40_INTERNAL_f8fed3ec_4_k_cu_04ff37b0_198914cuda3std3__45__cpo4cendE,(_ZN40_INTERNAL_f8fed3ec_4_k_cu_04ff37b0_198914cuda3std6ranges3__45__cpo4swapE - _ZN40_INTERNAL_f8fed3ec_4_k_cu_04ff37b0_198914cuda3std3__45__cpo4cendE)
_ZN40_INTERNAL_f8fed3ec_4_k_cu_04ff37b0_198914cuda3std3__45__cpo4cendE:
	.zero		1
	.type		_ZN40_INTERNAL_f8fed3ec_4_k_cu_04ff37b0_198914cuda3std6ranges3__45__cpo4swapE,@object
	.size		_ZN40_INTERNAL_f8fed3ec_4_k_cu_04ff37b0_198914cuda3std6ranges3__45__cpo4swapE,(.L_10 - _ZN40_INTERNAL_f8fed3ec_4_k_cu_04ff37b0_198914cuda3std6ranges3__45__cpo4swapE)
_ZN40_INTERNAL_f8fed3ec_4_k_cu_04ff37b0_198914cuda3std6ranges3__45__cpo4swapE:
	.zero		1
.L_10:


//--------------------- .nv.constant0._ZN7cutlass13device_kernelINS_4gemm6kernel13GemmUniversalIN4cute5tupleIJiiiiEEENS1_10collective13CollectiveMmaINS1_35MainloopSm100TmaUmmaWarpSpecializedILi6ELi2ELi4ENS5_IJNS4_1CILi1EEENSA_ILi4EEESB_EEEEENS5_IJNSA_ILi64EEESF_NSA_ILi128EEEEEENS_6half_tENS5_IJlSB_lEEESI_SJ_NS4_8TiledMMAINS4_8MMA_AtomIJNS4_20SM100_MMA_F16BF16_SSISI_SI_fLi64ELi64ELNS4_4UMMA5MajorE0ELSO_0ELNSN_7ScaleInE0ELSP_0EEEEEENS4_6LayoutINS5_IJSB_SB_SB_EEENS5_IJNSA_ILi0EEESU_SU_EEEEENS5_IJNS4_10UnderscoreESX_SX_EEEEENS4_23SM90_TMA_LOAD_MULTICASTENS4_14ComposedLayoutINS4_7SwizzleILi3ELi4ELi3EEENS4_18smem_ptr_flag_bitsILi16EEENSS_INS5_IJNSA_ILi8EEESF_EEENS5_IJSF_SB_EEEEEEEvNS4_8identityENS4_13SM90_TMA_LOADES1A_vS1B_EENS_8epilogue10collective18CollectiveEpilogueINS1E_23Sm100TmaWarpSpecializedILi3ELi2ELi16ELb1ELb0EEEJSH_NS5_IJNSS_ISF_SB_EENSS_INSA_ILi32EEESB_EEEEESI_SJ_SI_SJ_NS1E_6fusion15FusionCallbacksIS1I_NS1N_17LinearCombinationISI_fSI_fLNS_15FloatRoundStyleE2EEESH_S1M_JEEENS4_5SM1004TMEM4LOAD26SM100_TMEM_LOAD_16dp256b4xES1C_NS11_INS12_ILi2ELi4ELi3EEES15_NSS_INS5_IJS16_S1K_EEENS5_IJS1K_SB_EEEEEEENS4_17SM75_U32x4_LDSM_NENS4_14SM90_TMA_STOREES21_NS4_17SM90_U32x4_STSM_NENS4_39AutoVectorizingCopyWithAssumedAlignmentILi128EEEEEEvvEEEEvNT_6ParamsE --------------------------
	.section	.nv.constant0._ZN7cutlass13device_kernelINS_4gemm6kernel13GemmUniversalIN4cute5tupleIJiiiiEEENS1_10collective13CollectiveMmaINS1_35MainloopSm100TmaUmmaWarpSpecializedILi6ELi2ELi4ENS5_IJNS4_1CILi1EEENSA_ILi4EEESB_EEEEENS5_IJNSA_ILi64EEESF_NSA_ILi128EEEEEENS_6half_tENS5_IJlSB_lEEESI_SJ_NS4_8TiledMMAINS4_8MMA_AtomIJNS4_20SM100_MMA_F16BF16_SSISI_SI_fLi64ELi64ELNS4_4UMMA5MajorE0ELSO_0ELNSN_7ScaleInE0ELSP_0EEEEEENS4_6LayoutINS5_IJSB_SB_SB_EEENS5_IJNSA_ILi0EEESU_SU_EEEEENS5_IJNS4_10UnderscoreESX_SX_EEEEENS4_23SM90_TMA_LOAD_MULTICASTENS4_14ComposedLayoutINS4_7SwizzleILi3ELi4ELi3EEENS4_18smem_ptr_flag_bitsILi16EEENSS_INS5_IJNSA_ILi8EEESF_EEENS5_IJSF_SB_EEEEEEEvNS4_8identityENS4_13SM90_TMA_LOADES1A_vS1B_EENS_8epilogue10collective18CollectiveEpilogueINS1E_23Sm100TmaWarpSpecializedILi3ELi2ELi16ELb1ELb0EEEJSH_NS5_IJNSS_ISF_SB_EENSS_INSA_ILi32EEESB_EEEEESI_SJ_SI_SJ_NS1E_6fusion15FusionCallbacksIS1I_NS1N_17LinearCombinationISI_fSI_fLNS_15FloatRoundStyleE2EEESH_S1M_JEEENS4_5SM1004TMEM4LOAD26SM100_TMEM_LOAD_16dp256b4xES1C_NS11_INS12_ILi2ELi4ELi3EEES15_NSS_INS5_IJS16_S1K_EEENS5_IJS1K_SB_EEEEEEENS4_17SM75_U32x4_LDSM_NENS4_14SM90_TMA_STOREES21_NS4_17SM90_U32x4_STSM_NENS4_39AutoVectorizingCopyWithAssumedAlignmentILi128EEEEEEvvEEEEvNT_6ParamsE,"a",@progbits
	.sectionflags	@""
	.align	4
.nv.constant0._ZN7cutlass13device_kernelINS_4gemm6kernel13GemmUniversalIN4cute5tupleIJiiiiEEENS1_10collective13CollectiveMmaINS1_35MainloopSm100TmaUmmaWarpSpecializedILi6ELi2ELi4ENS5_IJNS4_1CILi1EEENSA_ILi4EEESB_EEEEENS5_IJNSA_ILi64EEESF_NSA_ILi128EEEEEENS_6half_tENS5_IJlSB_lEEESI_SJ_NS4_8TiledMMAINS4_8MMA_AtomIJNS4_20SM100_MMA_F16BF16_SSISI_SI_fLi64ELi64ELNS4_4UMMA5MajorE0ELSO_0ELNSN_7ScaleInE0ELSP_0EEEEEENS4_6LayoutINS5_IJSB_SB_SB_EEENS5_IJNSA_ILi0EEESU_SU_EEEEENS5_IJNS4_10UnderscoreESX_SX_EEEEENS4_23SM90_TMA_LOAD_MULTICASTENS4_14ComposedLayoutINS4_7SwizzleILi3ELi4ELi3EEENS4_18smem_ptr_flag_bitsILi16EEENSS_INS5_IJNSA_ILi8EEESF_EEENS5_IJSF_SB_EEEEEEEvNS4_8identityENS4_13SM90_TMA_LOADES1A_vS1B_EENS_8epilogue10collective18CollectiveEpilogueINS1E_23Sm100TmaWarpSpecializedILi3ELi2ELi16ELb1ELb0EEEJSH_NS5_IJNSS_ISF_SB_EENSS_INSA_ILi32EEESB_EEEEESI_SJ_SI_SJ_NS1E_6fusion15FusionCallbacksIS1I_NS1N_17LinearCombinationISI_fSI_fLNS_15FloatRoundStyleE2EEESH_S1M_JEEENS4_5SM1004TMEM4LOAD26SM100_TMEM_LOAD_16dp256b4xES1C_NS11_INS12_ILi2ELi4ELi3EEES15_NSS_INS5_IJS16_S1K_EEENS5_IJS1K_SB_EEEEEEENS4_17SM75_U32x4_LDSM_NENS4_14SM90_TMA_STOREES21_NS4_17SM90_U32x4_STSM_NENS4_39AutoVectorizingCopyWithAssumedAlignmentILi128EEEEEEvvEEEEvNT_6ParamsE:
	.zero		2944


//--------------------- SYMBOLS --------------------------

	.type		.nv.reservedSmem.offset0,@object
	.size		.nv.reservedSmem.offset0,0x4
	.type		.nv.reservedSmem.cap,@object
	.size		.nv.reservedSmem.cap,0x4
	.type		__assertfail,@function
